//
// Generated by NVIDIA NVVM Compiler
//
// Compiler Build ID: CL-36424714
// Cuda compilation tools, release 13.0, V13.0.88
// Based on NVVM 20.0.0
//

.version 9.0
.target sm_100
.address_size 64

	// .globl	_Z20gpu_compute_passwordPKcPKhmPc
.extern .func  (.param .b32 func_retval0) vprintf
(
	.param .b64 vprintf_param_0,
	.param .b64 vprintf_param_1
)
;
.global .align 1 .b8 basis[73] = {113, 119, 101, 114, 116, 121, 117, 105, 111, 112, 97, 115, 100, 102, 103, 104, 106, 107, 108, 122, 120, 99, 118, 98, 110, 109, 81, 87, 69, 82, 84, 89, 85, 73, 79, 80, 65, 83, 68, 70, 71, 72, 74, 75, 76, 90, 88, 67, 86, 66, 78, 77, 33, 34, 35, 37, 38, 47, 40, 41, 61, 63, 49, 50, 51, 52, 53, 54, 55, 56, 57, 48};
.global .align 4 .u32 radix = 73;
.global .align 1 .b8 presalt[13] = {112, 111, 116, 80, 108, 97, 110, 116, 83, 97, 108, 116};
.global .align 1 .b8 $str[7] = {104, 101, 108, 108, 111, 10};
.global .align 1 .b8 $str$1[20] = {27, 91, 50, 75, 104, 97, 115, 104, 32, 99, 111, 109, 112, 117, 116, 101, 100, 58, 32};
.global .align 1 .b8 $str$2[3] = {37, 120};
.global .align 1 .b8 $str$3[2] = {10};
.global .align 1 .b8 $str$4[21] = {27, 91, 50, 75, 104, 97, 115, 104, 32, 114, 101, 102, 101, 114, 101, 110, 99, 101, 58, 32};

.visible .entry _Z20gpu_compute_passwordPKcPKhmPc(
	.param .u64 .ptr .align 1 _Z20gpu_compute_passwordPKcPKhmPc_param_0,
	.param .u64 .ptr .align 1 _Z20gpu_compute_passwordPKcPKhmPc_param_1,
	.param .u64 _Z20gpu_compute_passwordPKcPKhmPc_param_2,
	.param .u64 .ptr .align 1 _Z20gpu_compute_passwordPKcPKhmPc_param_3
)
{
	.local .align 16 .b8 	__local_depot0[624];
	.reg .b64 	%SP;
	.reg .b64 	%SPL;
	.reg .pred 	%p<47>;
	.reg .b16 	%rs<131>;
	.reg .b32 	%r<728>;
	.reg .b64 	%rd<101>;

	mov.u64 	%SPL, __local_depot0;
	cvta.local.u64 	%SP, %SPL;
	ld.param.u64 	%rd38, [_Z20gpu_compute_passwordPKcPKhmPc_param_0];
	ld.param.u64 	%rd41, [_Z20gpu_compute_passwordPKcPKhmPc_param_2];
	add.u64 	%rd95, %SPL, 0;
	add.u64 	%rd2, %SPL, 256;
	add.u64 	%rd96, %SPL, 320;
	add.u64 	%rd4, %SPL, 576;
	mov.u32 	%r41, %tid.x;
	cvt.u64.u32 	%rd46, %r41;
	mov.u32 	%r42, %ntid.x;
	mov.u32 	%r43, %ctaid.x;
	mul.wide.u32 	%rd47, %r43, %r42;
	add.s64 	%rd48, %rd47, %rd46;
	add.s64 	%rd91, %rd48, %rd41;
	mov.b16 	%rs1, 0;
	st.local.u8 	[%rd4+12], %rs1;
	st.local.u8 	[%rd4+13], %rs1;
	st.local.u8 	[%rd4+14], %rs1;
	st.local.u8 	[%rd4+15], %rs1;
	st.local.u8 	[%rd4+16], %rs1;
	st.local.u8 	[%rd4+17], %rs1;
	st.local.u8 	[%rd4+18], %rs1;
	st.local.u8 	[%rd4+19], %rs1;
	st.local.u8 	[%rd4+20], %rs1;
	st.local.u8 	[%rd4+21], %rs1;
	st.local.u8 	[%rd4+22], %rs1;
	st.local.u8 	[%rd4+23], %rs1;
	st.local.u8 	[%rd4+24], %rs1;
	st.local.u8 	[%rd4+25], %rs1;
	st.local.u8 	[%rd4+26], %rs1;
	st.local.u8 	[%rd4+27], %rs1;
	st.local.u8 	[%rd4+28], %rs1;
	st.local.u8 	[%rd4+29], %rs1;
	st.local.u8 	[%rd4+30], %rs1;
	st.local.u8 	[%rd4+31], %rs1;
	st.local.u8 	[%rd4+32], %rs1;
	st.local.u8 	[%rd4+33], %rs1;
	st.local.u8 	[%rd4+34], %rs1;
	mov.b16 	%rs2, 112;
	st.local.u8 	[%rd4], %rs2;
	mov.b16 	%rs3, 111;
	st.local.u8 	[%rd4+1], %rs3;
	mov.b16 	%rs4, 116;
	st.local.u8 	[%rd4+2], %rs4;
	mov.b16 	%rs5, 80;
	st.local.u8 	[%rd4+3], %rs5;
	mov.b16 	%rs6, 108;
	st.local.u8 	[%rd4+4], %rs6;
	mov.b16 	%rs7, 97;
	st.local.u8 	[%rd4+5], %rs7;
	mov.b16 	%rs8, 110;
	st.local.u8 	[%rd4+6], %rs8;
	st.local.u8 	[%rd4+7], %rs4;
	mov.b16 	%rs9, 83;
	st.local.u8 	[%rd4+8], %rs9;
	st.local.u8 	[%rd4+9], %rs7;
	st.local.u8 	[%rd4+10], %rs6;
	st.local.u8 	[%rd4+11], %rs4;
	setp.eq.s64 	%p3, %rd91, 0;
	mov.b32 	%r713, 0;
	@%p3 bra 	$L__BB0_3;
	mov.b32 	%r712, 0;
$L__BB0_2:
	mov.u64 	%rd49, basis;
	mul.hi.u64 	%rd50, %rd91, 8086243977516515777;
	shr.u64 	%rd7, %rd50, 5;
	mul.lo.s64 	%rd51, %rd7, 73;
	sub.s64 	%rd52, %rd91, %rd51;
	add.s64 	%rd53, %rd49, %rd52;
	ld.global.nc.u8 	%rs10, [%rd53];
	cvt.u16.u8 	%rs11, %rs10;
	add.s32 	%r713, %r712, 1;
	cvt.u64.u32 	%rd54, %r712;
	add.s64 	%rd55, %rd4, %rd54;
	st.local.u8 	[%rd55+12], %rs11;
	setp.gt.u64 	%p4, %rd91, 72;
	mov.u64 	%rd91, %rd7;
	mov.u32 	%r712, %r713;
	@%p4 bra 	$L__BB0_2;
$L__BB0_3:
	cvta.to.global.u64 	%rd56, %rd38;
	ld.global.u8 	%rs12, [%rd56];
	cvt.u64.u32 	%rd8, %r713;
	add.s64 	%rd57, %rd4, %rd8;
	st.local.u8 	[%rd57+12], %rs12;
	ld.global.u8 	%rs13, [%rd56+1];
	st.local.u8 	[%rd57+13], %rs13;
	ld.global.u8 	%rs14, [%rd56+2];
	st.local.u8 	[%rd57+14], %rs14;
	ld.global.u8 	%rs15, [%rd56+3];
	st.local.u8 	[%rd57+15], %rs15;
	ld.global.u8 	%rs16, [%rd56+4];
	st.local.u8 	[%rd57+16], %rs16;
	ld.global.u8 	%rs17, [%rd56+5];
	st.local.u8 	[%rd57+17], %rs17;
	ld.global.u8 	%rs18, [%rd56+6];
	st.local.u8 	[%rd57+18], %rs18;
	ld.global.u8 	%rs19, [%rd56+7];
	st.local.u8 	[%rd57+19], %rs19;
	ld.global.u8 	%rs20, [%rd56+8];
	st.local.u8 	[%rd57+20], %rs20;
	ld.global.u8 	%rs21, [%rd56+9];
	st.local.u8 	[%rd57+21], %rs21;
	ld.global.u8 	%rs22, [%rd56+10];
	st.local.u8 	[%rd57+22], %rs22;
	ld.global.u8 	%rs23, [%rd56+11];
	st.local.u8 	[%rd57+23], %rs23;
	ld.global.u8 	%rs24, [%rd56+12];
	st.local.u8 	[%rd57+24], %rs24;
	ld.global.u8 	%rs25, [%rd56+13];
	st.local.u8 	[%rd57+25], %rs25;
	ld.global.u8 	%rs26, [%rd56+14];
	st.local.u8 	[%rd57+26], %rs26;
	ld.global.u8 	%rs27, [%rd56+15];
	st.local.u8 	[%rd57+27], %rs27;
	ld.global.u8 	%rs28, [%rd56+16];
	st.local.u8 	[%rd57+28], %rs28;
	setp.ne.s32 	%p6, %r713, 7;
	mov.pred 	%p46, -1;
	@%p6 bra 	$L__BB0_6;
	mov.u64 	%rd58, $str;
	cvta.global.u64 	%rd59, %rd58;
	{ // callseq 0, 0
	.param .b64 param0;
	st.param.b64 	[param0], %rd59;
	.param .b64 param1;
	st.param.b64 	[param1], 0;
	.param .b32 retval0;
	call.uni (retval0), 
	vprintf, 
	(
	param0, 
	param1
	);
	ld.param.b32 	%r45, [retval0];
	} // callseq 0
	ld.local.u8 	%rs29, [%rd4+12];
	setp.ne.s16 	%p8, %rs29, 122;
	ld.local.u8 	%rs30, [%rd4+13];
	setp.ne.s16 	%p9, %rs30, 102;
	or.pred  	%p10, %p8, %p9;
	ld.local.u8 	%rs33, [%rd4+14];
	setp.ne.s16 	%p11, %rs33, 49;
	or.pred  	%p12, %p10, %p11;
	ld.local.u8 	%rs36, [%rd4+15];
	setp.ne.s16 	%p13, %rs36, 55;
	or.pred  	%p14, %p12, %p13;
	ld.local.u8 	%rs39, [%rd4+16];
	setp.ne.s16 	%p15, %rs39, 107;
	or.pred  	%p16, %p14, %p15;
	ld.local.u8 	%rs42, [%rd4+17];
	setp.ne.s16 	%p17, %rs42, 70;
	or.pred  	%p18, %p16, %p17;
	@%p18 bra 	$L__BB0_6;
	ld.local.u8 	%rs45, [%rd4+18];
	setp.ne.s16 	%p46, %rs45, 65;
$L__BB0_6:
	cvt.u32.u64 	%r47, %rd8;
	add.s32 	%r48, %r47, 29;
	mov.b32 	%r49, -373957723;
	mov.b32 	%r50, -1245643825;
	mov.b32 	%r51, 1899447441;
	mov.b32 	%r52, 1116352408;
	st.local.v4.u32 	[%rd95], {%r52, %r51, %r50, %r49};
	mov.b32 	%r53, -1424204075;
	mov.b32 	%r54, -1841331548;
	mov.b32 	%r55, 1508970993;
	mov.b32 	%r56, 961987163;
	st.local.v4.u32 	[%rd95+16], {%r56, %r55, %r54, %r53};
	mov.b32 	%r57, 1426881987;
	mov.b32 	%r58, 607225278;
	mov.b32 	%r59, 310598401;
	mov.b32 	%r60, -670586216;
	st.local.v4.u32 	[%rd95+32], {%r60, %r59, %r58, %r57};
	mov.b32 	%r61, -1046744716;
	mov.b32 	%r62, -1680079193;
	mov.b32 	%r63, -2132889090;
	mov.b32 	%r64, 1925078388;
	st.local.v4.u32 	[%rd95+48], {%r64, %r63, %r62, %r61};
	mov.b32 	%r65, 604807628;
	mov.b32 	%r66, 264347078;
	mov.b32 	%r67, -272742522;
	mov.b32 	%r68, -459576895;
	st.local.v4.u32 	[%rd95+64], {%r68, %r67, %r66, %r65};
	mov.b32 	%r69, 1996064986;
	mov.b32 	%r70, 1555081692;
	mov.b32 	%r71, 1249150122;
	mov.b32 	%r72, 770255983;
	st.local.v4.u32 	[%rd95+80], {%r72, %r71, %r70, %r69};
	mov.b32 	%r73, -1084653625;
	mov.b32 	%r74, -1341970488;
	mov.b32 	%r75, -1473132947;
	mov.b32 	%r76, -1740746414;
	st.local.v4.u32 	[%rd95+96], {%r76, %r75, %r74, %r73};
	mov.b32 	%r77, 338241895;
	mov.b32 	%r78, 113926993;
	mov.b32 	%r79, -710438585;
	mov.b32 	%r80, -958395405;
	st.local.v4.u32 	[%rd95+112], {%r80, %r79, %r78, %r77};
	mov.b32 	%r81, 1396182291;
	mov.b32 	%r82, 1294757372;
	mov.b32 	%r83, 773529912;
	mov.b32 	%r84, 666307205;
	st.local.v4.u32 	[%rd95+128], {%r84, %r83, %r82, %r81};
	mov.b32 	%r85, -1838011259;
	mov.b32 	%r86, -2117940946;
	mov.b32 	%r87, 1986661051;
	mov.b32 	%r88, 1695183700;
	st.local.v4.u32 	[%rd95+144], {%r88, %r87, %r86, %r85};
	mov.b32 	%r89, -949202525;
	mov.b32 	%r90, -1035236496;
	mov.b32 	%r91, -1474664885;
	mov.b32 	%r92, -1564481375;
	st.local.v4.u32 	[%rd95+160], {%r92, %r91, %r90, %r89};
	mov.b32 	%r93, 275423344;
	mov.b32 	%r94, -200395387;
	mov.b32 	%r95, -694614492;
	mov.b32 	%r96, -778901479;
	st.local.v4.u32 	[%rd95+176], {%r96, %r95, %r94, %r93};
	mov.b32 	%r97, 883997877;
	mov.b32 	%r98, 659060556;
	mov.b32 	%r99, 506948616;
	mov.b32 	%r100, 430227734;
	st.local.v4.u32 	[%rd95+192], {%r100, %r99, %r98, %r97};
	mov.b32 	%r101, 1747873779;
	mov.b32 	%r102, 1537002063;
	mov.b32 	%r103, 1322822218;
	mov.b32 	%r104, 958139571;
	st.local.v4.u32 	[%rd95+208], {%r104, %r103, %r102, %r101};
	mov.b32 	%r105, -1933114872;
	mov.b32 	%r106, -2067236844;
	mov.b32 	%r107, 2024104815;
	mov.b32 	%r108, 1955562222;
	st.local.v4.u32 	[%rd95+224], {%r108, %r107, %r106, %r105};
	mov.b32 	%r109, -965641998;
	mov.b32 	%r110, -1090935817;
	mov.b32 	%r111, -1538233109;
	mov.b32 	%r112, -1866530822;
	st.local.v4.u32 	[%rd95+240], {%r112, %r111, %r110, %r109};
	cvt.u64.u32 	%rd9, %r48;
	setp.gt.u32 	%p19, %r47, 34;
	sub.s64 	%rd60, 64, %rd9;
	selp.b64 	%rd10, 0, %rd60, %p19;
	setp.eq.s64 	%p20, %rd10, 0;
	@%p20 bra 	$L__BB0_9;
	add.s64 	%rd62, %rd8, %rd2;
	add.s64 	%rd11, %rd62, 29;
	mov.b64 	%rd92, 0;
$L__BB0_8:
	add.s64 	%rd63, %rd11, %rd92;
	mov.b16 	%rs46, 0;
	st.local.u8 	[%rd63], %rs46;
	add.s64 	%rd92, %rd92, 1;
	setp.lt.u64 	%p21, %rd92, %rd10;
	@%p21 bra 	$L__BB0_8;
$L__BB0_9:
	mov.b64 	%rd93, 0;
$L__BB0_10:
	add.s64 	%rd65, %rd4, %rd93;
	ld.local.u8 	%rs47, [%rd65];
	add.s64 	%rd66, %rd2, %rd93;
	st.local.u8 	[%rd66], %rs47;
	add.s64 	%rd93, %rd93, 1;
	setp.lt.u64 	%p22, %rd93, %rd9;
	@%p22 bra 	$L__BB0_10;
	add.s64 	%rd67, %rd2, %rd8;
	mov.b16 	%rs48, 128;
	st.local.u8 	[%rd67+29], %rs48;
	cvt.u16.u64 	%rs49, %rd9;
	shl.b16 	%rs50, %rs49, 3;
	shr.u64 	%rd68, %rd9, 5;
	shr.u64 	%rd69, %rd9, 13;
	shr.u64 	%rd70, %rd9, 21;
	cvt.u32.u64 	%r114, %rd70;
	cvt.u32.u64 	%r115, %rd69;
	prmt.b32 	%r116, %r114, %r115, 0x3340U;
	cvt.u32.u64 	%r117, %rd68;
	cvt.u32.u16 	%r118, %rs50;
	prmt.b32 	%r119, %r117, %r118, 0x3340U;
	prmt.b32 	%r120, %r116, %r119, 0x5410U;
	st.local.u32 	[%rd2+60], %r120;
	ld.local.v4.b32 	{%r121, %r122, %r123, %r124}, [%rd2];
	bfe.u32 	%r125, %r124, 16, 8;
	cvt.u16.u32 	%rs51, %r125;
	bfe.u32 	%r126, %r124, 8, 8;
	bfe.u32 	%r127, %r124, 0, 8;
	bfe.u32 	%r128, %r123, 16, 8;
	cvt.u16.u32 	%rs52, %r128;
	bfe.u32 	%r129, %r123, 8, 8;
	bfe.u32 	%r130, %r123, 0, 8;
	bfe.u32 	%r131, %r122, 16, 8;
	cvt.u16.u32 	%rs53, %r131;
	bfe.u32 	%r132, %r122, 8, 8;
	bfe.u32 	%r133, %r122, 0, 8;
	bfe.u32 	%r134, %r121, 16, 8;
	cvt.u16.u32 	%rs54, %r134;
	bfe.u32 	%r135, %r121, 8, 8;
	bfe.u32 	%r136, %r121, 0, 8;
	shl.b32 	%r137, %r136, 24;
	shl.b32 	%r138, %r135, 16;
	and.b32  	%r139, %r138, 16711680;
	or.b32  	%r140, %r139, %r137;
	and.b16  	%rs55, %rs54, 255;
	mul.wide.u16 	%r141, %rs55, 256;
	or.b32  	%r142, %r140, %r141;
	bfe.u32 	%r143, %r121, 24, 8;
	or.b32  	%r144, %r142, %r143;
	shl.b32 	%r145, %r133, 24;
	shl.b32 	%r146, %r132, 16;
	and.b32  	%r147, %r146, 16711680;
	or.b32  	%r148, %r147, %r145;
	and.b16  	%rs56, %rs53, 255;
	mul.wide.u16 	%r149, %rs56, 256;
	or.b32  	%r150, %r148, %r149;
	bfe.u32 	%r151, %r122, 24, 8;
	or.b32  	%r152, %r150, %r151;
	shl.b32 	%r153, %r130, 24;
	shl.b32 	%r154, %r129, 16;
	and.b32  	%r155, %r154, 16711680;
	or.b32  	%r156, %r155, %r153;
	and.b16  	%rs57, %rs52, 255;
	mul.wide.u16 	%r157, %rs57, 256;
	or.b32  	%r158, %r156, %r157;
	bfe.u32 	%r159, %r123, 24, 8;
	or.b32  	%r160, %r158, %r159;
	shl.b32 	%r161, %r127, 24;
	shl.b32 	%r162, %r126, 16;
	and.b32  	%r163, %r162, 16711680;
	or.b32  	%r164, %r163, %r161;
	and.b16  	%rs58, %rs51, 255;
	mul.wide.u16 	%r165, %rs58, 256;
	or.b32  	%r166, %r164, %r165;
	bfe.u32 	%r167, %r124, 24, 8;
	or.b32  	%r168, %r166, %r167;
	st.local.v4.u32 	[%rd96], {%r144, %r152, %r160, %r168};
	ld.local.v4.b32 	{%r169, %r170, %r171, %r172}, [%rd2+16];
	bfe.u32 	%r173, %r172, 16, 8;
	cvt.u16.u32 	%rs59, %r173;
	bfe.u32 	%r174, %r172, 8, 8;
	bfe.u32 	%r175, %r172, 0, 8;
	bfe.u32 	%r176, %r171, 16, 8;
	cvt.u16.u32 	%rs60, %r176;
	bfe.u32 	%r177, %r171, 8, 8;
	bfe.u32 	%r178, %r171, 0, 8;
	bfe.u32 	%r179, %r170, 16, 8;
	cvt.u16.u32 	%rs61, %r179;
	bfe.u32 	%r180, %r170, 8, 8;
	bfe.u32 	%r181, %r170, 0, 8;
	bfe.u32 	%r182, %r169, 16, 8;
	cvt.u16.u32 	%rs62, %r182;
	bfe.u32 	%r183, %r169, 8, 8;
	bfe.u32 	%r184, %r169, 0, 8;
	shl.b32 	%r185, %r184, 24;
	shl.b32 	%r186, %r183, 16;
	and.b32  	%r187, %r186, 16711680;
	or.b32  	%r188, %r187, %r185;
	and.b16  	%rs63, %rs62, 255;
	mul.wide.u16 	%r189, %rs63, 256;
	or.b32  	%r190, %r188, %r189;
	bfe.u32 	%r191, %r169, 24, 8;
	or.b32  	%r192, %r190, %r191;
	shl.b32 	%r193, %r181, 24;
	shl.b32 	%r194, %r180, 16;
	and.b32  	%r195, %r194, 16711680;
	or.b32  	%r196, %r195, %r193;
	and.b16  	%rs64, %rs61, 255;
	mul.wide.u16 	%r197, %rs64, 256;
	or.b32  	%r198, %r196, %r197;
	bfe.u32 	%r199, %r170, 24, 8;
	or.b32  	%r200, %r198, %r199;
	shl.b32 	%r201, %r178, 24;
	shl.b32 	%r202, %r177, 16;
	and.b32  	%r203, %r202, 16711680;
	or.b32  	%r204, %r203, %r201;
	and.b16  	%rs65, %rs60, 255;
	mul.wide.u16 	%r205, %rs65, 256;
	or.b32  	%r206, %r204, %r205;
	bfe.u32 	%r207, %r171, 24, 8;
	or.b32  	%r208, %r206, %r207;
	shl.b32 	%r209, %r175, 24;
	shl.b32 	%r210, %r174, 16;
	and.b32  	%r211, %r210, 16711680;
	or.b32  	%r212, %r211, %r209;
	and.b16  	%rs66, %rs59, 255;
	mul.wide.u16 	%r213, %rs66, 256;
	or.b32  	%r214, %r212, %r213;
	bfe.u32 	%r215, %r172, 24, 8;
	or.b32  	%r216, %r214, %r215;
	st.local.v4.u32 	[%rd96+16], {%r192, %r200, %r208, %r216};
	ld.local.v4.b32 	{%r217, %r218, %r219, %r220}, [%rd2+32];
	bfe.u32 	%r221, %r220, 16, 8;
	cvt.u16.u32 	%rs67, %r221;
	bfe.u32 	%r222, %r220, 8, 8;
	bfe.u32 	%r223, %r220, 0, 8;
	bfe.u32 	%r224, %r219, 16, 8;
	cvt.u16.u32 	%rs68, %r224;
	bfe.u32 	%r225, %r219, 8, 8;
	bfe.u32 	%r226, %r219, 0, 8;
	bfe.u32 	%r227, %r218, 16, 8;
	cvt.u16.u32 	%rs69, %r227;
	bfe.u32 	%r228, %r218, 8, 8;
	bfe.u32 	%r229, %r218, 0, 8;
	bfe.u32 	%r230, %r217, 16, 8;
	cvt.u16.u32 	%rs70, %r230;
	bfe.u32 	%r231, %r217, 8, 8;
	bfe.u32 	%r232, %r217, 0, 8;
	shl.b32 	%r233, %r232, 24;
	shl.b32 	%r234, %r231, 16;
	and.b32  	%r235, %r234, 16711680;
	or.b32  	%r236, %r235, %r233;
	and.b16  	%rs71, %rs70, 255;
	mul.wide.u16 	%r237, %rs71, 256;
	or.b32  	%r238, %r236, %r237;
	bfe.u32 	%r239, %r217, 24, 8;
	or.b32  	%r240, %r238, %r239;
	shl.b32 	%r241, %r229, 24;
	shl.b32 	%r242, %r228, 16;
	and.b32  	%r243, %r242, 16711680;
	or.b32  	%r244, %r243, %r241;
	and.b16  	%rs72, %rs69, 255;
	mul.wide.u16 	%r245, %rs72, 256;
	or.b32  	%r246, %r244, %r245;
	bfe.u32 	%r247, %r218, 24, 8;
	or.b32  	%r248, %r246, %r247;
	shl.b32 	%r249, %r226, 24;
	shl.b32 	%r250, %r225, 16;
	and.b32  	%r251, %r250, 16711680;
	or.b32  	%r252, %r251, %r249;
	and.b16  	%rs73, %rs68, 255;
	mul.wide.u16 	%r253, %rs73, 256;
	or.b32  	%r254, %r252, %r253;
	bfe.u32 	%r255, %r219, 24, 8;
	or.b32  	%r256, %r254, %r255;
	shl.b32 	%r257, %r223, 24;
	shl.b32 	%r258, %r222, 16;
	and.b32  	%r259, %r258, 16711680;
	or.b32  	%r260, %r259, %r257;
	and.b16  	%rs74, %rs67, 255;
	mul.wide.u16 	%r261, %rs74, 256;
	or.b32  	%r262, %r260, %r261;
	bfe.u32 	%r263, %r220, 24, 8;
	or.b32  	%r264, %r262, %r263;
	st.local.v4.u32 	[%rd96+32], {%r240, %r248, %r256, %r264};
	ld.local.v4.b32 	{%r265, %r266, %r267, %r268}, [%rd2+48];
	mov.b64 	%rd71, {%r267, %r269};
	bfe.u32 	%r270, %r267, 16, 8;
	cvt.u16.u32 	%rs75, %r270;
	bfe.u32 	%r271, %r267, 8, 8;
	bfe.u32 	%r272, %r267, 0, 8;
	bfe.u32 	%r273, %r266, 16, 8;
	cvt.u16.u32 	%rs76, %r273;
	bfe.u32 	%r274, %r266, 8, 8;
	bfe.u32 	%r275, %r266, 0, 8;
	bfe.u32 	%r276, %r265, 16, 8;
	cvt.u16.u32 	%rs77, %r276;
	bfe.u32 	%r277, %r265, 8, 8;
	bfe.u32 	%r278, %r265, 0, 8;
	shl.b32 	%r279, %r278, 24;
	shl.b32 	%r280, %r277, 16;
	and.b32  	%r281, %r280, 16711680;
	or.b32  	%r282, %r281, %r279;
	and.b16  	%rs78, %rs77, 255;
	mul.wide.u16 	%r283, %rs78, 256;
	or.b32  	%r284, %r282, %r283;
	bfe.u32 	%r285, %r265, 24, 8;
	or.b32  	%r286, %r284, %r285;
	shl.b32 	%r287, %r275, 24;
	shl.b32 	%r288, %r274, 16;
	and.b32  	%r289, %r288, 16711680;
	or.b32  	%r290, %r289, %r287;
	and.b16  	%rs79, %rs76, 255;
	mul.wide.u16 	%r291, %rs79, 256;
	or.b32  	%r292, %r290, %r291;
	bfe.u32 	%r293, %r266, 24, 8;
	or.b32  	%r294, %r292, %r293;
	shl.b32 	%r295, %r272, 24;
	shl.b32 	%r296, %r271, 16;
	and.b32  	%r297, %r296, 16711680;
	or.b32  	%r298, %r297, %r295;
	and.b16  	%rs80, %rs75, 255;
	mul.wide.u16 	%r299, %rs80, 256;
	or.b32  	%r300, %r298, %r299;
	cvt.u32.u64 	%r301, %rd71;
	shr.u32 	%r302, %r301, 24;
	or.b32  	%r303, %r300, %r302;
	shl.b32 	%r304, %r114, 24;
	shl.b32 	%r305, %r115, 16;
	and.b32  	%r306, %r305, 16711680;
	or.b32  	%r307, %r306, %r304;
	shl.b32 	%r308, %r117, 8;
	and.b32  	%r309, %r308, 65280;
	or.b32  	%r310, %r307, %r309;
	and.b32  	%r311, %r118, 248;
	or.b32  	%r312, %r310, %r311;
	st.local.v4.u32 	[%rd96+48], {%r286, %r294, %r303, %r312};
	add.s64 	%rd94, %rd96, 40;
	mov.b64 	%rd72, {%r256, %r313};
	cvt.u32.u64 	%r714, %rd72;
	mov.b32 	%r715, 0;
$L__BB0_12:
	add.s64 	%rd18, %rd94, 16;
	ld.local.v2.u32 	{%r8, %r314}, [%rd94+16];
	shf.l.wrap.b32 	%r315, %r8, %r8, 15;
	shf.l.wrap.b32 	%r316, %r8, %r8, 13;
	xor.b32  	%r317, %r315, %r316;
	shr.u32 	%r318, %r8, 10;
	xor.b32  	%r319, %r317, %r318;
	ld.local.u32 	%r320, [%rd94+-4];
	add.s32 	%r321, %r319, %r320;
	ld.local.v4.u32 	{%r322, %r323, %r324, %r325}, [%rd94+-40];
	mov.b64 	%rd73, {%r324, %r325};
	shf.l.wrap.b32 	%r326, %r323, %r323, 25;
	shf.l.wrap.b32 	%r327, %r323, %r323, 14;
	xor.b32  	%r328, %r326, %r327;
	shr.u32 	%r329, %r323, 3;
	xor.b32  	%r330, %r328, %r329;
	add.s32 	%r331, %r321, %r322;
	add.s32 	%r332, %r331, %r330;
	shf.l.wrap.b32 	%r333, %r314, %r314, 15;
	shf.l.wrap.b32 	%r334, %r314, %r314, 13;
	xor.b32  	%r335, %r333, %r334;
	shr.u32 	%r336, %r314, 10;
	xor.b32  	%r337, %r335, %r336;
	add.s32 	%r338, %r337, %r714;
	shf.l.wrap.b32 	%r339, %r324, %r324, 25;
	shf.l.wrap.b32 	%r340, %r324, %r324, 14;
	xor.b32  	%r341, %r339, %r340;
	shr.u32 	%r342, %r324, 3;
	xor.b32  	%r343, %r341, %r342;
	add.s32 	%r344, %r338, %r323;
	add.s32 	%r345, %r344, %r343;
	st.local.v2.u32 	[%rd94+24], {%r332, %r345};
	shf.l.wrap.b32 	%r346, %r332, %r332, 15;
	shf.l.wrap.b32 	%r347, %r332, %r332, 13;
	xor.b32  	%r348, %r346, %r347;
	shr.u32 	%r349, %r332, 10;
	xor.b32  	%r350, %r348, %r349;
	ld.local.u32 	%r351, [%rd94+4];
	add.s32 	%r352, %r350, %r351;
	shf.l.wrap.b32 	%r353, %r325, %r325, 25;
	shf.l.wrap.b32 	%r354, %r325, %r325, 14;
	xor.b32  	%r355, %r353, %r354;
	shr.u32 	%r356, %r325, 3;
	xor.b32  	%r357, %r355, %r356;
	add.s32 	%r358, %r352, %r324;
	add.s32 	%r359, %r358, %r357;
	st.local.u32 	[%rd94+32], %r359;
	shf.l.wrap.b32 	%r360, %r345, %r345, 15;
	shf.l.wrap.b32 	%r361, %r345, %r345, 13;
	xor.b32  	%r362, %r360, %r361;
	shr.u32 	%r363, %r345, 10;
	xor.b32  	%r364, %r362, %r363;
	ld.local.u32 	%r365, [%rd94+8];
	add.s32 	%r366, %r364, %r365;
	ld.local.u32 	%r367, [%rd94+-24];
	shf.l.wrap.b32 	%r368, %r367, %r367, 25;
	shf.l.wrap.b32 	%r369, %r367, %r367, 14;
	xor.b32  	%r370, %r368, %r369;
	shr.u32 	%r371, %r367, 3;
	xor.b32  	%r372, %r370, %r371;
	{ .reg .b32 tmp; mov.b64 {tmp, %r373}, %rd73; }
	add.s32 	%r374, %r366, %r373;
	add.s32 	%r375, %r374, %r372;
	st.local.u32 	[%rd94+36], %r375;
	add.s32 	%r715, %r715, 4;
	setp.ne.s32 	%p23, %r715, 48;
	mov.u32 	%r714, %r8;
	mov.u64 	%rd94, %rd18;
	@%p23 bra 	$L__BB0_12;
	mov.b32 	%r724, -1150833019;
	mov.b32 	%r723, 1779033703;
	mov.b32 	%r722, 1013904242;
	mov.b32 	%r721, -1521486534;
	mov.b32 	%r720, 1359893119;
	mov.b32 	%r719, -1694144372;
	mov.b32 	%r718, 528734635;
	mov.b32 	%r717, 1541459225;
	mov.b32 	%r716, 0;
$L__BB0_14:
	shf.l.wrap.b32 	%r385, %r720, %r720, 26;
	shf.l.wrap.b32 	%r386, %r720, %r720, 21;
	xor.b32  	%r387, %r385, %r386;
	shf.l.wrap.b32 	%r388, %r720, %r720, 7;
	xor.b32  	%r389, %r387, %r388;
	add.s32 	%r390, %r717, %r389;
	and.b32  	%r391, %r719, %r720;
	not.b32 	%r392, %r720;
	and.b32  	%r393, %r718, %r392;
	or.b32  	%r394, %r393, %r391;
	add.s32 	%r395, %r390, %r394;
	ld.local.v4.u32 	{%r396, %r397, %r398, %r399}, [%rd95];
	add.s32 	%r400, %r395, %r396;
	ld.local.v4.u32 	{%r401, %r402, %r403, %r404}, [%rd96];
	add.s32 	%r405, %r400, %r401;
	shf.l.wrap.b32 	%r406, %r723, %r723, 30;
	shf.l.wrap.b32 	%r407, %r723, %r723, 19;
	xor.b32  	%r408, %r406, %r407;
	shf.l.wrap.b32 	%r409, %r723, %r723, 10;
	xor.b32  	%r410, %r408, %r409;
	xor.b32  	%r411, %r722, %r724;
	and.b32  	%r412, %r411, %r723;
	and.b32  	%r413, %r722, %r724;
	xor.b32  	%r414, %r412, %r413;
	add.s32 	%r415, %r414, %r410;
	add.s32 	%r717, %r405, %r721;
	add.s32 	%r721, %r415, %r405;
	shf.l.wrap.b32 	%r416, %r717, %r717, 26;
	shf.l.wrap.b32 	%r417, %r717, %r717, 21;
	xor.b32  	%r418, %r416, %r417;
	shf.l.wrap.b32 	%r419, %r717, %r717, 7;
	xor.b32  	%r420, %r418, %r419;
	add.s32 	%r421, %r718, %r420;
	and.b32  	%r422, %r720, %r717;
	not.b32 	%r423, %r717;
	and.b32  	%r424, %r719, %r423;
	or.b32  	%r425, %r424, %r422;
	add.s32 	%r426, %r421, %r425;
	add.s32 	%r427, %r426, %r397;
	add.s32 	%r428, %r427, %r402;
	shf.l.wrap.b32 	%r429, %r721, %r721, 30;
	shf.l.wrap.b32 	%r430, %r721, %r721, 19;
	xor.b32  	%r431, %r429, %r430;
	shf.l.wrap.b32 	%r432, %r721, %r721, 10;
	xor.b32  	%r433, %r431, %r432;
	xor.b32  	%r434, %r724, %r723;
	and.b32  	%r435, %r434, %r721;
	and.b32  	%r436, %r724, %r723;
	xor.b32  	%r437, %r435, %r436;
	add.s32 	%r438, %r437, %r433;
	add.s32 	%r718, %r428, %r722;
	add.s32 	%r722, %r438, %r428;
	shf.l.wrap.b32 	%r439, %r718, %r718, 26;
	shf.l.wrap.b32 	%r440, %r718, %r718, 21;
	xor.b32  	%r441, %r439, %r440;
	shf.l.wrap.b32 	%r442, %r718, %r718, 7;
	xor.b32  	%r443, %r441, %r442;
	add.s32 	%r444, %r719, %r443;
	and.b32  	%r445, %r717, %r718;
	not.b32 	%r446, %r718;
	and.b32  	%r447, %r720, %r446;
	or.b32  	%r448, %r447, %r445;
	add.s32 	%r449, %r444, %r448;
	add.s32 	%r450, %r449, %r398;
	add.s32 	%r451, %r450, %r403;
	shf.l.wrap.b32 	%r452, %r722, %r722, 30;
	shf.l.wrap.b32 	%r453, %r722, %r722, 19;
	xor.b32  	%r454, %r452, %r453;
	shf.l.wrap.b32 	%r455, %r722, %r722, 10;
	xor.b32  	%r456, %r454, %r455;
	xor.b32  	%r457, %r723, %r721;
	and.b32  	%r458, %r457, %r722;
	and.b32  	%r459, %r723, %r721;
	xor.b32  	%r460, %r458, %r459;
	add.s32 	%r461, %r460, %r456;
	add.s32 	%r719, %r451, %r724;
	add.s32 	%r724, %r461, %r451;
	shf.l.wrap.b32 	%r462, %r719, %r719, 26;
	shf.l.wrap.b32 	%r463, %r719, %r719, 21;
	xor.b32  	%r464, %r462, %r463;
	shf.l.wrap.b32 	%r465, %r719, %r719, 7;
	xor.b32  	%r466, %r464, %r465;
	add.s32 	%r467, %r720, %r466;
	and.b32  	%r468, %r718, %r719;
	not.b32 	%r469, %r719;
	and.b32  	%r470, %r717, %r469;
	or.b32  	%r471, %r470, %r468;
	add.s32 	%r472, %r467, %r471;
	add.s32 	%r473, %r472, %r399;
	add.s32 	%r474, %r473, %r404;
	shf.l.wrap.b32 	%r475, %r724, %r724, 30;
	shf.l.wrap.b32 	%r476, %r724, %r724, 19;
	xor.b32  	%r477, %r475, %r476;
	shf.l.wrap.b32 	%r478, %r724, %r724, 10;
	xor.b32  	%r479, %r477, %r478;
	xor.b32  	%r480, %r721, %r722;
	and.b32  	%r481, %r480, %r724;
	and.b32  	%r482, %r721, %r722;
	xor.b32  	%r483, %r481, %r482;
	add.s32 	%r484, %r483, %r479;
	add.s32 	%r720, %r474, %r723;
	add.s32 	%r723, %r484, %r474;
	add.s32 	%r716, %r716, 4;
	add.s64 	%rd96, %rd96, 16;
	add.s64 	%rd95, %rd95, 16;
	setp.ne.s32 	%p24, %r716, 64;
	@%p24 bra 	$L__BB0_14;
	add.s32 	%r27, %r723, 1779033703;
	add.s32 	%r28, %r724, -1150833019;
	add.s32 	%r29, %r722, 1013904242;
	add.s32 	%r30, %r721, -1521486534;
	@%p46 bra 	$L__BB0_17;
	ld.param.u64 	%rd88, [_Z20gpu_compute_passwordPKcPKhmPc_param_1];
	add.u64 	%rd74, %SP, 616;
	add.u64 	%rd75, %SPL, 616;
	add.s32 	%r485, %r717, 1541459225;
	shr.u32 	%r486, %r485, 8;
	shr.u32 	%r487, %r485, 16;
	shr.u32 	%r488, %r485, 24;
	add.s32 	%r489, %r718, 528734635;
	shr.u32 	%r490, %r489, 8;
	shr.u32 	%r491, %r489, 16;
	shr.u32 	%r492, %r489, 24;
	add.s32 	%r493, %r719, -1694144372;
	shr.u32 	%r494, %r493, 8;
	shr.u32 	%r495, %r493, 16;
	shr.u32 	%r496, %r493, 24;
	add.s32 	%r497, %r720, 1359893119;
	shr.u32 	%r498, %r497, 8;
	shr.u32 	%r499, %r497, 16;
	shr.u32 	%r500, %r497, 24;
	mov.u64 	%rd76, $str$1;
	cvta.global.u64 	%rd77, %rd76;
	{ // callseq 1, 0
	.param .b64 param0;
	st.param.b64 	[param0], %rd77;
	.param .b64 param1;
	st.param.b64 	[param1], 0;
	.param .b32 retval0;
	call.uni (retval0), 
	vprintf, 
	(
	param0, 
	param1
	);
	ld.param.b32 	%r501, [retval0];
	} // callseq 1
	shr.u32 	%r503, %r27, 24;
	st.local.u32 	[%rd75], %r503;
	mov.u64 	%rd78, $str$2;
	cvta.global.u64 	%rd79, %rd78;
	{ // callseq 2, 0
	.param .b64 param0;
	st.param.b64 	[param0], %rd79;
	.param .b64 param1;
	st.param.b64 	[param1], %rd74;
	.param .b32 retval0;
	call.uni (retval0), 
	vprintf, 
	(
	param0, 
	param1
	);
	ld.param.b32 	%r504, [retval0];
	} // callseq 2
	shr.u32 	%r506, %r27, 16;
	and.b32  	%r507, %r506, 255;
	st.local.u32 	[%rd75], %r507;
	{ // callseq 3, 0
	.param .b64 param0;
	st.param.b64 	[param0], %rd79;
	.param .b64 param1;
	st.param.b64 	[param1], %rd74;
	.param .b32 retval0;
	call.uni (retval0), 
	vprintf, 
	(
	param0, 
	param1
	);
	ld.param.b32 	%r508, [retval0];
	} // callseq 3
	shr.u32 	%r510, %r27, 8;
	and.b32  	%r511, %r510, 255;
	st.local.u32 	[%rd75], %r511;
	{ // callseq 4, 0
	.param .b64 param0;
	st.param.b64 	[param0], %rd79;
	.param .b64 param1;
	st.param.b64 	[param1], %rd74;
	.param .b32 retval0;
	call.uni (retval0), 
	vprintf, 
	(
	param0, 
	param1
	);
	ld.param.b32 	%r512, [retval0];
	} // callseq 4
	and.b32  	%r514, %r27, 255;
	st.local.u32 	[%rd75], %r514;
	{ // callseq 5, 0
	.param .b64 param0;
	st.param.b64 	[param0], %rd79;
	.param .b64 param1;
	st.param.b64 	[param1], %rd74;
	.param .b32 retval0;
	call.uni (retval0), 
	vprintf, 
	(
	param0, 
	param1
	);
	ld.param.b32 	%r515, [retval0];
	} // callseq 5
	shr.u32 	%r517, %r28, 24;
	st.local.u32 	[%rd75], %r517;
	{ // callseq 6, 0
	.param .b64 param0;
	st.param.b64 	[param0], %rd79;
	.param .b64 param1;
	st.param.b64 	[param1], %rd74;
	.param .b32 retval0;
	call.uni (retval0), 
	vprintf, 
	(
	param0, 
	param1
	);
	ld.param.b32 	%r518, [retval0];
	} // callseq 6
	shr.u32 	%r520, %r28, 16;
	and.b32  	%r521, %r520, 255;
	st.local.u32 	[%rd75], %r521;
	{ // callseq 7, 0
	.param .b64 param0;
	st.param.b64 	[param0], %rd79;
	.param .b64 param1;
	st.param.b64 	[param1], %rd74;
	.param .b32 retval0;
	call.uni (retval0), 
	vprintf, 
	(
	param0, 
	param1
	);
	ld.param.b32 	%r522, [retval0];
	} // callseq 7
	shr.u32 	%r524, %r28, 8;
	and.b32  	%r525, %r524, 255;
	st.local.u32 	[%rd75], %r525;
	{ // callseq 8, 0
	.param .b64 param0;
	st.param.b64 	[param0], %rd79;
	.param .b64 param1;
	st.param.b64 	[param1], %rd74;
	.param .b32 retval0;
	call.uni (retval0), 
	vprintf, 
	(
	param0, 
	param1
	);
	ld.param.b32 	%r526, [retval0];
	} // callseq 8
	and.b32  	%r528, %r28, 255;
	st.local.u32 	[%rd75], %r528;
	{ // callseq 9, 0
	.param .b64 param0;
	st.param.b64 	[param0], %rd79;
	.param .b64 param1;
	st.param.b64 	[param1], %rd74;
	.param .b32 retval0;
	call.uni (retval0), 
	vprintf, 
	(
	param0, 
	param1
	);
	ld.param.b32 	%r529, [retval0];
	} // callseq 9
	shr.u32 	%r531, %r29, 24;
	st.local.u32 	[%rd75], %r531;
	{ // callseq 10, 0
	.param .b64 param0;
	st.param.b64 	[param0], %rd79;
	.param .b64 param1;
	st.param.b64 	[param1], %rd74;
	.param .b32 retval0;
	call.uni (retval0), 
	vprintf, 
	(
	param0, 
	param1
	);
	ld.param.b32 	%r532, [retval0];
	} // callseq 10
	shr.u32 	%r534, %r29, 16;
	and.b32  	%r535, %r534, 255;
	st.local.u32 	[%rd75], %r535;
	{ // callseq 11, 0
	.param .b64 param0;
	st.param.b64 	[param0], %rd79;
	.param .b64 param1;
	st.param.b64 	[param1], %rd74;
	.param .b32 retval0;
	call.uni (retval0), 
	vprintf, 
	(
	param0, 
	param1
	);
	ld.param.b32 	%r536, [retval0];
	} // callseq 11
	shr.u32 	%r538, %r29, 8;
	and.b32  	%r539, %r538, 255;
	st.local.u32 	[%rd75], %r539;
	{ // callseq 12, 0
	.param .b64 param0;
	st.param.b64 	[param0], %rd79;
	.param .b64 param1;
	st.param.b64 	[param1], %rd74;
	.param .b32 retval0;
	call.uni (retval0), 
	vprintf, 
	(
	param0, 
	param1
	);
	ld.param.b32 	%r540, [retval0];
	} // callseq 12
	and.b32  	%r542, %r29, 255;
	st.local.u32 	[%rd75], %r542;
	{ // callseq 13, 0
	.param .b64 param0;
	st.param.b64 	[param0], %rd79;
	.param .b64 param1;
	st.param.b64 	[param1], %rd74;
	.param .b32 retval0;
	call.uni (retval0), 
	vprintf, 
	(
	param0, 
	param1
	);
	ld.param.b32 	%r543, [retval0];
	} // callseq 13
	shr.u32 	%r545, %r30, 24;
	st.local.u32 	[%rd75], %r545;
	{ // callseq 14, 0
	.param .b64 param0;
	st.param.b64 	[param0], %rd79;
	.param .b64 param1;
	st.param.b64 	[param1], %rd74;
	.param .b32 retval0;
	call.uni (retval0), 
	vprintf, 
	(
	param0, 
	param1
	);
	ld.param.b32 	%r546, [retval0];
	} // callseq 14
	shr.u32 	%r548, %r30, 16;
	and.b32  	%r549, %r548, 255;
	st.local.u32 	[%rd75], %r549;
	{ // callseq 15, 0
	.param .b64 param0;
	st.param.b64 	[param0], %rd79;
	.param .b64 param1;
	st.param.b64 	[param1], %rd74;
	.param .b32 retval0;
	call.uni (retval0), 
	vprintf, 
	(
	param0, 
	param1
	);
	ld.param.b32 	%r550, [retval0];
	} // callseq 15
	shr.u32 	%r552, %r30, 8;
	and.b32  	%r553, %r552, 255;
	st.local.u32 	[%rd75], %r553;
	{ // callseq 16, 0
	.param .b64 param0;
	st.param.b64 	[param0], %rd79;
	.param .b64 param1;
	st.param.b64 	[param1], %rd74;
	.param .b32 retval0;
	call.uni (retval0), 
	vprintf, 
	(
	param0, 
	param1
	);
	ld.param.b32 	%r554, [retval0];
	} // callseq 16
	and.b32  	%r556, %r30, 255;
	st.local.u32 	[%rd75], %r556;
	{ // callseq 17, 0
	.param .b64 param0;
	st.param.b64 	[param0], %rd79;
	.param .b64 param1;
	st.param.b64 	[param1], %rd74;
	.param .b32 retval0;
	call.uni (retval0), 
	vprintf, 
	(
	param0, 
	param1
	);
	ld.param.b32 	%r557, [retval0];
	} // callseq 17
	st.local.u32 	[%rd75], %r500;
	{ // callseq 18, 0
	.param .b64 param0;
	st.param.b64 	[param0], %rd79;
	.param .b64 param1;
	st.param.b64 	[param1], %rd74;
	.param .b32 retval0;
	call.uni (retval0), 
	vprintf, 
	(
	param0, 
	param1
	);
	ld.param.b32 	%r559, [retval0];
	} // callseq 18
	and.b32  	%r561, %r499, 255;
	st.local.u32 	[%rd75], %r561;
	{ // callseq 19, 0
	.param .b64 param0;
	st.param.b64 	[param0], %rd79;
	.param .b64 param1;
	st.param.b64 	[param1], %rd74;
	.param .b32 retval0;
	call.uni (retval0), 
	vprintf, 
	(
	param0, 
	param1
	);
	ld.param.b32 	%r562, [retval0];
	} // callseq 19
	and.b32  	%r564, %r498, 255;
	st.local.u32 	[%rd75], %r564;
	{ // callseq 20, 0
	.param .b64 param0;
	st.param.b64 	[param0], %rd79;
	.param .b64 param1;
	st.param.b64 	[param1], %rd74;
	.param .b32 retval0;
	call.uni (retval0), 
	vprintf, 
	(
	param0, 
	param1
	);
	ld.param.b32 	%r565, [retval0];
	} // callseq 20
	and.b32  	%r567, %r497, 255;
	st.local.u32 	[%rd75], %r567;
	{ // callseq 21, 0
	.param .b64 param0;
	st.param.b64 	[param0], %rd79;
	.param .b64 param1;
	st.param.b64 	[param1], %rd74;
	.param .b32 retval0;
	call.uni (retval0), 
	vprintf, 
	(
	param0, 
	param1
	);
	ld.param.b32 	%r568, [retval0];
	} // callseq 21
	st.local.u32 	[%rd75], %r496;
	{ // callseq 22, 0
	.param .b64 param0;
	st.param.b64 	[param0], %rd79;
	.param .b64 param1;
	st.param.b64 	[param1], %rd74;
	.param .b32 retval0;
	call.uni (retval0), 
	vprintf, 
	(
	param0, 
	param1
	);
	ld.param.b32 	%r570, [retval0];
	} // callseq 22
	and.b32  	%r572, %r495, 255;
	st.local.u32 	[%rd75], %r572;
	{ // callseq 23, 0
	.param .b64 param0;
	st.param.b64 	[param0], %rd79;
	.param .b64 param1;
	st.param.b64 	[param1], %rd74;
	.param .b32 retval0;
	call.uni (retval0), 
	vprintf, 
	(
	param0, 
	param1
	);
	ld.param.b32 	%r573, [retval0];
	} // callseq 23
	and.b32  	%r575, %r494, 255;
	st.local.u32 	[%rd75], %r575;
	{ // callseq 24, 0
	.param .b64 param0;
	st.param.b64 	[param0], %rd79;
	.param .b64 param1;
	st.param.b64 	[param1], %rd74;
	.param .b32 retval0;
	call.uni (retval0), 
	vprintf, 
	(
	param0, 
	param1
	);
	ld.param.b32 	%r576, [retval0];
	} // callseq 24
	and.b32  	%r578, %r493, 255;
	st.local.u32 	[%rd75], %r578;
	{ // callseq 25, 0
	.param .b64 param0;
	st.param.b64 	[param0], %rd79;
	.param .b64 param1;
	st.param.b64 	[param1], %rd74;
	.param .b32 retval0;
	call.uni (retval0), 
	vprintf, 
	(
	param0, 
	param1
	);
	ld.param.b32 	%r579, [retval0];
	} // callseq 25
	st.local.u32 	[%rd75], %r492;
	{ // callseq 26, 0
	.param .b64 param0;
	st.param.b64 	[param0], %rd79;
	.param .b64 param1;
	st.param.b64 	[param1], %rd74;
	.param .b32 retval0;
	call.uni (retval0), 
	vprintf, 
	(
	param0, 
	param1
	);
	ld.param.b32 	%r581, [retval0];
	} // callseq 26
	and.b32  	%r583, %r491, 255;
	st.local.u32 	[%rd75], %r583;
	{ // callseq 27, 0
	.param .b64 param0;
	st.param.b64 	[param0], %rd79;
	.param .b64 param1;
	st.param.b64 	[param1], %rd74;
	.param .b32 retval0;
	call.uni (retval0), 
	vprintf, 
	(
	param0, 
	param1
	);
	ld.param.b32 	%r584, [retval0];
	} // callseq 27
	and.b32  	%r586, %r490, 255;
	st.local.u32 	[%rd75], %r586;
	{ // callseq 28, 0
	.param .b64 param0;
	st.param.b64 	[param0], %rd79;
	.param .b64 param1;
	st.param.b64 	[param1], %rd74;
	.param .b32 retval0;
	call.uni (retval0), 
	vprintf, 
	(
	param0, 
	param1
	);
	ld.param.b32 	%r587, [retval0];
	} // callseq 28
	and.b32  	%r589, %r489, 255;
	st.local.u32 	[%rd75], %r589;
	{ // callseq 29, 0
	.param .b64 param0;
	st.param.b64 	[param0], %rd79;
	.param .b64 param1;
	st.param.b64 	[param1], %rd74;
	.param .b32 retval0;
	call.uni (retval0), 
	vprintf, 
	(
	param0, 
	param1
	);
	ld.param.b32 	%r590, [retval0];
	} // callseq 29
	st.local.u32 	[%rd75], %r488;
	{ // callseq 30, 0
	.param .b64 param0;
	st.param.b64 	[param0], %rd79;
	.param .b64 param1;
	st.param.b64 	[param1], %rd74;
	.param .b32 retval0;
	call.uni (retval0), 
	vprintf, 
	(
	param0, 
	param1
	);
	ld.param.b32 	%r592, [retval0];
	} // callseq 30
	and.b32  	%r594, %r487, 255;
	st.local.u32 	[%rd75], %r594;
	{ // callseq 31, 0
	.param .b64 param0;
	st.param.b64 	[param0], %rd79;
	.param .b64 param1;
	st.param.b64 	[param1], %rd74;
	.param .b32 retval0;
	call.uni (retval0), 
	vprintf, 
	(
	param0, 
	param1
	);
	ld.param.b32 	%r595, [retval0];
	} // callseq 31
	and.b32  	%r597, %r486, 255;
	st.local.u32 	[%rd75], %r597;
	{ // callseq 32, 0
	.param .b64 param0;
	st.param.b64 	[param0], %rd79;
	.param .b64 param1;
	st.param.b64 	[param1], %rd74;
	.param .b32 retval0;
	call.uni (retval0), 
	vprintf, 
	(
	param0, 
	param1
	);
	ld.param.b32 	%r598, [retval0];
	} // callseq 32
	and.b32  	%r600, %r485, 255;
	st.local.u32 	[%rd75], %r600;
	{ // callseq 33, 0
	.param .b64 param0;
	st.param.b64 	[param0], %rd79;
	.param .b64 param1;
	st.param.b64 	[param1], %rd74;
	.param .b32 retval0;
	call.uni (retval0), 
	vprintf, 
	(
	param0, 
	param1
	);
	ld.param.b32 	%r601, [retval0];
	} // callseq 33
	mov.u64 	%rd80, $str$3;
	cvta.global.u64 	%rd81, %rd80;
	{ // callseq 34, 0
	.param .b64 param0;
	st.param.b64 	[param0], %rd81;
	.param .b64 param1;
	st.param.b64 	[param1], 0;
	.param .b32 retval0;
	call.uni (retval0), 
	vprintf, 
	(
	param0, 
	param1
	);
	ld.param.b32 	%r603, [retval0];
	} // callseq 34
	mov.u64 	%rd82, $str$4;
	cvta.global.u64 	%rd83, %rd82;
	{ // callseq 35, 0
	.param .b64 param0;
	st.param.b64 	[param0], %rd83;
	.param .b64 param1;
	st.param.b64 	[param1], 0;
	.param .b32 retval0;
	call.uni (retval0), 
	vprintf, 
	(
	param0, 
	param1
	);
	ld.param.b32 	%r605, [retval0];
	} // callseq 35
	cvta.to.global.u64 	%rd84, %rd88;
	ld.global.u8 	%r607, [%rd84];
	st.local.u32 	[%rd75], %r607;
	{ // callseq 36, 0
	.param .b64 param0;
	st.param.b64 	[param0], %rd79;
	.param .b64 param1;
	st.param.b64 	[param1], %rd74;
	.param .b32 retval0;
	call.uni (retval0), 
	vprintf, 
	(
	param0, 
	param1
	);
	ld.param.b32 	%r608, [retval0];
	} // callseq 36
	ld.global.u8 	%r610, [%rd84+1];
	st.local.u32 	[%rd75], %r610;
	{ // callseq 37, 0
	.param .b64 param0;
	st.param.b64 	[param0], %rd79;
	.param .b64 param1;
	st.param.b64 	[param1], %rd74;
	.param .b32 retval0;
	call.uni (retval0), 
	vprintf, 
	(
	param0, 
	param1
	);
	ld.param.b32 	%r611, [retval0];
	} // callseq 37
	ld.global.u8 	%r613, [%rd84+2];
	st.local.u32 	[%rd75], %r613;
	{ // callseq 38, 0
	.param .b64 param0;
	st.param.b64 	[param0], %rd79;
	.param .b64 param1;
	st.param.b64 	[param1], %rd74;
	.param .b32 retval0;
	call.uni (retval0), 
	vprintf, 
	(
	param0, 
	param1
	);
	ld.param.b32 	%r614, [retval0];
	} // callseq 38
	ld.global.u8 	%r616, [%rd84+3];
	st.local.u32 	[%rd75], %r616;
	{ // callseq 39, 0
	.param .b64 param0;
	st.param.b64 	[param0], %rd79;
	.param .b64 param1;
	st.param.b64 	[param1], %rd74;
	.param .b32 retval0;
	call.uni (retval0), 
	vprintf, 
	(
	param0, 
	param1
	);
	ld.param.b32 	%r617, [retval0];
	} // callseq 39
	ld.global.u8 	%r619, [%rd84+4];
	st.local.u32 	[%rd75], %r619;
	{ // callseq 40, 0
	.param .b64 param0;
	st.param.b64 	[param0], %rd79;
	.param .b64 param1;
	st.param.b64 	[param1], %rd74;
	.param .b32 retval0;
	call.uni (retval0), 
	vprintf, 
	(
	param0, 
	param1
	);
	ld.param.b32 	%r620, [retval0];
	} // callseq 40
	ld.global.u8 	%r622, [%rd84+5];
	st.local.u32 	[%rd75], %r622;
	{ // callseq 41, 0
	.param .b64 param0;
	st.param.b64 	[param0], %rd79;
	.param .b64 param1;
	st.param.b64 	[param1], %rd74;
	.param .b32 retval0;
	call.uni (retval0), 
	vprintf, 
	(
	param0, 
	param1
	);
	ld.param.b32 	%r623, [retval0];
	} // callseq 41
	ld.global.u8 	%r625, [%rd84+6];
	st.local.u32 	[%rd75], %r625;
	{ // callseq 42, 0
	.param .b64 param0;
	st.param.b64 	[param0], %rd79;
	.param .b64 param1;
	st.param.b64 	[param1], %rd74;
	.param .b32 retval0;
	call.uni (retval0), 
	vprintf, 
	(
	param0, 
	param1
	);
	ld.param.b32 	%r626, [retval0];
	} // callseq 42
	ld.global.u8 	%r628, [%rd84+7];
	st.local.u32 	[%rd75], %r628;
	{ // callseq 43, 0
	.param .b64 param0;
	st.param.b64 	[param0], %rd79;
	.param .b64 param1;
	st.param.b64 	[param1], %rd74;
	.param .b32 retval0;
	call.uni (retval0), 
	vprintf, 
	(
	param0, 
	param1
	);
	ld.param.b32 	%r629, [retval0];
	} // callseq 43
	ld.global.u8 	%r631, [%rd84+8];
	st.local.u32 	[%rd75], %r631;
	{ // callseq 44, 0
	.param .b64 param0;
	st.param.b64 	[param0], %rd79;
	.param .b64 param1;
	st.param.b64 	[param1], %rd74;
	.param .b32 retval0;
	call.uni (retval0), 
	vprintf, 
	(
	param0, 
	param1
	);
	ld.param.b32 	%r632, [retval0];
	} // callseq 44
	ld.global.u8 	%r634, [%rd84+9];
	st.local.u32 	[%rd75], %r634;
	{ // callseq 45, 0
	.param .b64 param0;
	st.param.b64 	[param0], %rd79;
	.param .b64 param1;
	st.param.b64 	[param1], %rd74;
	.param .b32 retval0;
	call.uni (retval0), 
	vprintf, 
	(
	param0, 
	param1
	);
	ld.param.b32 	%r635, [retval0];
	} // callseq 45
	ld.global.u8 	%r637, [%rd84+10];
	st.local.u32 	[%rd75], %r637;
	{ // callseq 46, 0
	.param .b64 param0;
	st.param.b64 	[param0], %rd79;
	.param .b64 param1;
	st.param.b64 	[param1], %rd74;
	.param .b32 retval0;
	call.uni (retval0), 
	vprintf, 
	(
	param0, 
	param1
	);
	ld.param.b32 	%r638, [retval0];
	} // callseq 46
	ld.global.u8 	%r640, [%rd84+11];
	st.local.u32 	[%rd75], %r640;
	{ // callseq 47, 0
	.param .b64 param0;
	st.param.b64 	[param0], %rd79;
	.param .b64 param1;
	st.param.b64 	[param1], %rd74;
	.param .b32 retval0;
	call.uni (retval0), 
	vprintf, 
	(
	param0, 
	param1
	);
	ld.param.b32 	%r641, [retval0];
	} // callseq 47
	ld.global.u8 	%r643, [%rd84+12];
	st.local.u32 	[%rd75], %r643;
	{ // callseq 48, 0
	.param .b64 param0;
	st.param.b64 	[param0], %rd79;
	.param .b64 param1;
	st.param.b64 	[param1], %rd74;
	.param .b32 retval0;
	call.uni (retval0), 
	vprintf, 
	(
	param0, 
	param1
	);
	ld.param.b32 	%r644, [retval0];
	} // callseq 48
	ld.global.u8 	%r646, [%rd84+13];
	st.local.u32 	[%rd75], %r646;
	{ // callseq 49, 0
	.param .b64 param0;
	st.param.b64 	[param0], %rd79;
	.param .b64 param1;
	st.param.b64 	[param1], %rd74;
	.param .b32 retval0;
	call.uni (retval0), 
	vprintf, 
	(
	param0, 
	param1
	);
	ld.param.b32 	%r647, [retval0];
	} // callseq 49
	ld.global.u8 	%r649, [%rd84+14];
	st.local.u32 	[%rd75], %r649;
	{ // callseq 50, 0
	.param .b64 param0;
	st.param.b64 	[param0], %rd79;
	.param .b64 param1;
	st.param.b64 	[param1], %rd74;
	.param .b32 retval0;
	call.uni (retval0), 
	vprintf, 
	(
	param0, 
	param1
	);
	ld.param.b32 	%r650, [retval0];
	} // callseq 50
	ld.global.u8 	%r652, [%rd84+15];
	st.local.u32 	[%rd75], %r652;
	{ // callseq 51, 0
	.param .b64 param0;
	st.param.b64 	[param0], %rd79;
	.param .b64 param1;
	st.param.b64 	[param1], %rd74;
	.param .b32 retval0;
	call.uni (retval0), 
	vprintf, 
	(
	param0, 
	param1
	);
	ld.param.b32 	%r653, [retval0];
	} // callseq 51
	ld.global.u8 	%r655, [%rd84+16];
	st.local.u32 	[%rd75], %r655;
	{ // callseq 52, 0
	.param .b64 param0;
	st.param.b64 	[param0], %rd79;
	.param .b64 param1;
	st.param.b64 	[param1], %rd74;
	.param .b32 retval0;
	call.uni (retval0), 
	vprintf, 
	(
	param0, 
	param1
	);
	ld.param.b32 	%r656, [retval0];
	} // callseq 52
	ld.global.u8 	%r658, [%rd84+17];
	st.local.u32 	[%rd75], %r658;
	{ // callseq 53, 0
	.param .b64 param0;
	st.param.b64 	[param0], %rd79;
	.param .b64 param1;
	st.param.b64 	[param1], %rd74;
	.param .b32 retval0;
	call.uni (retval0), 
	vprintf, 
	(
	param0, 
	param1
	);
	ld.param.b32 	%r659, [retval0];
	} // callseq 53
	ld.global.u8 	%r661, [%rd84+18];
	st.local.u32 	[%rd75], %r661;
	{ // callseq 54, 0
	.param .b64 param0;
	st.param.b64 	[param0], %rd79;
	.param .b64 param1;
	st.param.b64 	[param1], %rd74;
	.param .b32 retval0;
	call.uni (retval0), 
	vprintf, 
	(
	param0, 
	param1
	);
	ld.param.b32 	%r662, [retval0];
	} // callseq 54
	ld.global.u8 	%r664, [%rd84+19];
	st.local.u32 	[%rd75], %r664;
	{ // callseq 55, 0
	.param .b64 param0;
	st.param.b64 	[param0], %rd79;
	.param .b64 param1;
	st.param.b64 	[param1], %rd74;
	.param .b32 retval0;
	call.uni (retval0), 
	vprintf, 
	(
	param0, 
	param1
	);
	ld.param.b32 	%r665, [retval0];
	} // callseq 55
	ld.global.u8 	%r667, [%rd84+20];
	st.local.u32 	[%rd75], %r667;
	{ // callseq 56, 0
	.param .b64 param0;
	st.param.b64 	[param0], %rd79;
	.param .b64 param1;
	st.param.b64 	[param1], %rd74;
	.param .b32 retval0;
	call.uni (retval0), 
	vprintf, 
	(
	param0, 
	param1
	);
	ld.param.b32 	%r668, [retval0];
	} // callseq 56
	ld.global.u8 	%r670, [%rd84+21];
	st.local.u32 	[%rd75], %r670;
	{ // callseq 57, 0
	.param .b64 param0;
	st.param.b64 	[param0], %rd79;
	.param .b64 param1;
	st.param.b64 	[param1], %rd74;
	.param .b32 retval0;
	call.uni (retval0), 
	vprintf, 
	(
	param0, 
	param1
	);
	ld.param.b32 	%r671, [retval0];
	} // callseq 57
	ld.global.u8 	%r673, [%rd84+22];
	st.local.u32 	[%rd75], %r673;
	{ // callseq 58, 0
	.param .b64 param0;
	st.param.b64 	[param0], %rd79;
	.param .b64 param1;
	st.param.b64 	[param1], %rd74;
	.param .b32 retval0;
	call.uni (retval0), 
	vprintf, 
	(
	param0, 
	param1
	);
	ld.param.b32 	%r674, [retval0];
	} // callseq 58
	ld.global.u8 	%r676, [%rd84+23];
	st.local.u32 	[%rd75], %r676;
	{ // callseq 59, 0
	.param .b64 param0;
	st.param.b64 	[param0], %rd79;
	.param .b64 param1;
	st.param.b64 	[param1], %rd74;
	.param .b32 retval0;
	call.uni (retval0), 
	vprintf, 
	(
	param0, 
	param1
	);
	ld.param.b32 	%r677, [retval0];
	} // callseq 59
	ld.global.u8 	%r679, [%rd84+24];
	st.local.u32 	[%rd75], %r679;
	{ // callseq 60, 0
	.param .b64 param0;
	st.param.b64 	[param0], %rd79;
	.param .b64 param1;
	st.param.b64 	[param1], %rd74;
	.param .b32 retval0;
	call.uni (retval0), 
	vprintf, 
	(
	param0, 
	param1
	);
	ld.param.b32 	%r680, [retval0];
	} // callseq 60
	ld.global.u8 	%r682, [%rd84+25];
	st.local.u32 	[%rd75], %r682;
	{ // callseq 61, 0
	.param .b64 param0;
	st.param.b64 	[param0], %rd79;
	.param .b64 param1;
	st.param.b64 	[param1], %rd74;
	.param .b32 retval0;
	call.uni (retval0), 
	vprintf, 
	(
	param0, 
	param1
	);
	ld.param.b32 	%r683, [retval0];
	} // callseq 61
	ld.global.u8 	%r685, [%rd84+26];
	st.local.u32 	[%rd75], %r685;
	{ // callseq 62, 0
	.param .b64 param0;
	st.param.b64 	[param0], %rd79;
	.param .b64 param1;
	st.param.b64 	[param1], %rd74;
	.param .b32 retval0;
	call.uni (retval0), 
	vprintf, 
	(
	param0, 
	param1
	);
	ld.param.b32 	%r686, [retval0];
	} // callseq 62
	ld.global.u8 	%r688, [%rd84+27];
	st.local.u32 	[%rd75], %r688;
	{ // callseq 63, 0
	.param .b64 param0;
	st.param.b64 	[param0], %rd79;
	.param .b64 param1;
	st.param.b64 	[param1], %rd74;
	.param .b32 retval0;
	call.uni (retval0), 
	vprintf, 
	(
	param0, 
	param1
	);
	ld.param.b32 	%r689, [retval0];
	} // callseq 63
	ld.global.u8 	%r691, [%rd84+28];
	st.local.u32 	[%rd75], %r691;
	{ // callseq 64, 0
	.param .b64 param0;
	st.param.b64 	[param0], %rd79;
	.param .b64 param1;
	st.param.b64 	[param1], %rd74;
	.param .b32 retval0;
	call.uni (retval0), 
	vprintf, 
	(
	param0, 
	param1
	);
	ld.param.b32 	%r692, [retval0];
	} // callseq 64
	ld.global.u8 	%r694, [%rd84+29];
	st.local.u32 	[%rd75], %r694;
	{ // callseq 65, 0
	.param .b64 param0;
	st.param.b64 	[param0], %rd79;
	.param .b64 param1;
	st.param.b64 	[param1], %rd74;
	.param .b32 retval0;
	call.uni (retval0), 
	vprintf, 
	(
	param0, 
	param1
	);
	ld.param.b32 	%r695, [retval0];
	} // callseq 65
	ld.global.u8 	%r697, [%rd84+30];
	st.local.u32 	[%rd75], %r697;
	{ // callseq 66, 0
	.param .b64 param0;
	st.param.b64 	[param0], %rd79;
	.param .b64 param1;
	st.param.b64 	[param1], %rd74;
	.param .b32 retval0;
	call.uni (retval0), 
	vprintf, 
	(
	param0, 
	param1
	);
	ld.param.b32 	%r698, [retval0];
	} // callseq 66
	ld.global.u8 	%r700, [%rd84+31];
	st.local.u32 	[%rd75], %r700;
	{ // callseq 67, 0
	.param .b64 param0;
	st.param.b64 	[param0], %rd79;
	.param .b64 param1;
	st.param.b64 	[param1], %rd74;
	.param .b32 retval0;
	call.uni (retval0), 
	vprintf, 
	(
	param0, 
	param1
	);
	ld.param.b32 	%r701, [retval0];
	} // callseq 67
	{ // callseq 68, 0
	.param .b64 param0;
	st.param.b64 	[param0], %rd81;
	.param .b64 param1;
	st.param.b64 	[param1], 0;
	.param .b32 retval0;
	call.uni (retval0), 
	vprintf, 
	(
	param0, 
	param1
	);
	ld.param.b32 	%r703, [retval0];
	} // callseq 68
$L__BB0_17:
	ld.param.u64 	%rd89, [_Z20gpu_compute_passwordPKcPKhmPc_param_1];
	cvta.to.global.u64 	%rd27, %rd89;
	ld.global.u8 	%rs81, [%rd27];
	shr.u32 	%r705, %r27, 24;
	cvt.u16.u32 	%rs82, %r705;
	setp.eq.s16 	%p25, %rs81, %rs82;
	@%p25 bra 	$L__BB0_18;
	bra.uni 	$L__BB0_41;
$L__BB0_18:
	ld.global.u8 	%rs83, [%rd27+1];
	{ .reg .b16 tmp; mov.b32 {tmp, %rs84}, %r27; }
	and.b16  	%rs85, %rs84, 255;
	setp.ne.s16 	%p26, %rs83, %rs85;
	@%p26 bra 	$L__BB0_41;
	ld.global.u8 	%rs86, [%rd27+2];
	cvt.u16.u32 	%rs87, %r27;
	shr.u16 	%rs88, %rs87, 8;
	setp.ne.s16 	%p27, %rs86, %rs88;
	@%p27 bra 	$L__BB0_41;
	ld.global.u8 	%rs89, [%rd27+3];
	and.b16  	%rs91, %rs87, 255;
	setp.ne.s16 	%p28, %rs89, %rs91;
	@%p28 bra 	$L__BB0_41;
	ld.global.u8 	%rs92, [%rd27+4];
	shr.u32 	%r706, %r28, 24;
	cvt.u16.u32 	%rs93, %r706;
	setp.ne.s16 	%p29, %rs92, %rs93;
	@%p29 bra 	$L__BB0_41;
	ld.global.u8 	%rs94, [%rd27+5];
	{ .reg .b16 tmp; mov.b32 {tmp, %rs95}, %r28; }
	and.b16  	%rs96, %rs95, 255;
	setp.ne.s16 	%p30, %rs94, %rs96;
	@%p30 bra 	$L__BB0_41;
	ld.global.u8 	%rs97, [%rd27+6];
	cvt.u16.u32 	%rs98, %r28;
	shr.u16 	%rs99, %rs98, 8;
	setp.ne.s16 	%p31, %rs97, %rs99;
	@%p31 bra 	$L__BB0_41;
	ld.global.u8 	%rs100, [%rd27+7];
	and.b16  	%rs102, %rs98, 255;
	setp.ne.s16 	%p32, %rs100, %rs102;
	@%p32 bra 	$L__BB0_41;
	ld.global.u8 	%rs103, [%rd27+8];
	shr.u32 	%r707, %r29, 24;
	cvt.u16.u32 	%rs104, %r707;
	setp.ne.s16 	%p33, %rs103, %rs104;
	@%p33 bra 	$L__BB0_41;
	ld.global.u8 	%rs105, [%rd27+9];
	{ .reg .b16 tmp; mov.b32 {tmp, %rs106}, %r29; }
	and.b16  	%rs107, %rs106, 255;
	setp.ne.s16 	%p34, %rs105, %rs107;
	@%p34 bra 	$L__BB0_41;
	ld.global.u8 	%rs108, [%rd27+10];
	cvt.u16.u32 	%rs109, %r29;
	shr.u16 	%rs110, %rs109, 8;
	setp.ne.s16 	%p35, %rs108, %rs110;
	@%p35 bra 	$L__BB0_41;
	ld.global.u8 	%rs111, [%rd27+11];
	and.b16  	%rs113, %rs109, 255;
	setp.ne.s16 	%p36, %rs111, %rs113;
	@%p36 bra 	$L__BB0_41;
	ld.global.u8 	%rs114, [%rd27+12];
	shr.u32 	%r708, %r30, 24;
	cvt.u16.u32 	%rs115, %r708;
	setp.ne.s16 	%p37, %rs114, %rs115;
	@%p37 bra 	$L__BB0_41;
	ld.global.u8 	%rs116, [%rd27+13];
	{ .reg .b16 tmp; mov.b32 {tmp, %rs117}, %r30; }
	and.b16  	%rs118, %rs117, 255;
	setp.ne.s16 	%p38, %rs116, %rs118;
	@%p38 bra 	$L__BB0_41;
	ld.global.u8 	%rs119, [%rd27+14];
	cvt.u16.u32 	%rs120, %r30;
	shr.u16 	%rs121, %rs120, 8;
	setp.ne.s16 	%p39, %rs119, %rs121;
	@%p39 bra 	$L__BB0_41;
	ld.global.u8 	%rs122, [%rd27+15];
	and.b16  	%rs124, %rs120, 255;
	setp.ne.s16 	%p40, %rs122, %rs124;
	@%p40 bra 	$L__BB0_41;
	ld.param.u64 	%rd90, [_Z20gpu_compute_passwordPKcPKhmPc_param_3];
	cvta.to.global.u64 	%rd23, %rd90;
	cvt.u64.u32 	%rd24, %r713;
	setp.eq.s32 	%p41, %r713, 0;
	@%p41 bra 	$L__BB0_40;
	cvt.u32.u64 	%r710, %rd24;
	and.b32  	%r31, %r710, 3;
	setp.lt.u32 	%p42, %r710, 4;
	mov.b32 	%r726, 0;
	@%p42 bra 	$L__BB0_37;
	add.s64 	%rd98, %rd4, 15;
	and.b32  	%r726, %r710, -4;
	neg.s32 	%r725, %r726;
	add.s64 	%rd97, %rd23, 3;
$L__BB0_36:
	ld.local.u8 	%rs125, [%rd98+-3];
	st.global.u8 	[%rd97+-3], %rs125;
	ld.local.u8 	%rs126, [%rd98+-2];
	st.global.u8 	[%rd97+-2], %rs126;
	ld.local.u8 	%rs127, [%rd98+-1];
	st.global.u8 	[%rd97+-1], %rs127;
	ld.local.u8 	%rs128, [%rd98];
	st.global.u8 	[%rd97], %rs128;
	add.s32 	%r725, %r725, 4;
	add.s64 	%rd98, %rd98, 4;
	add.s64 	%rd97, %rd97, 4;
	setp.ne.s32 	%p43, %r725, 0;
	@%p43 bra 	$L__BB0_36;
$L__BB0_37:
	setp.eq.s32 	%p44, %r31, 0;
	@%p44 bra 	$L__BB0_40;
	cvt.u64.u32 	%rd85, %r726;
	add.s64 	%rd100, %rd23, %rd85;
	add.s64 	%rd86, %rd85, %rd4;
	add.s64 	%rd99, %rd86, 12;
	neg.s32 	%r727, %r31;
$L__BB0_39:
	.pragma "nounroll";
	ld.local.u8 	%rs129, [%rd99];
	st.global.u8 	[%rd100], %rs129;
	add.s64 	%rd100, %rd100, 1;
	add.s64 	%rd99, %rd99, 1;
	add.s32 	%r727, %r727, 1;
	setp.ne.s32 	%p45, %r727, 0;
	@%p45 bra 	$L__BB0_39;
$L__BB0_40:
	add.s64 	%rd87, %rd23, %rd24;
	mov.b16 	%rs130, 0;
	st.global.u8 	[%rd87], %rs130;
$L__BB0_41:
	ret;

}


// ===== COMPILED SASS (sm_100) =====

	.target	sm_100

	.elftype	@"ET_EXEC"


//--------------------- .note.nv.tkinfo           --------------------------
	.section	.note.nv.tkinfo,"",@"SHT_NOTE"
	.sectionflags	@"SHF_NOTE_NV_TKINFO"
	.tkinfo
        /*0018*/ 	.word	0x00000002
        /*0030*/ 	.string	""
        /*0030*/ 	.string	"ptxas"
        /*0030*/ 	.string	"Cuda compilation tools, release 13.0, V13.0.88"
        /*0030*/ 	.string	"Build cuda_13.0.r13.0/compiler.36424714_0"
        /*0030*/ 	.string	"-arch sm_100 -m 64 "



//--------------------- .note.nv.cuinfo           --------------------------
	.section	.note.nv.cuinfo,"",@"SHT_NOTE"
	.sectionflags	@"SHF_NOTE_NV_CUINFO"
        /*0018*/ 	.short	0x0002
        /*001a*/ 	.short	0x0064
        /*001c*/ 	.short	0x0082
	.zero		2


//--------------------- .nv.info                  --------------------------
	.section	.nv.info,"",@"SHT_CUDA_INFO"
	.align	4


	//----- nvinfo : EIATTR_REGCOUNT
	.align		4
        /*0000*/ 	.byte	0x04, 0x2f
        /*0002*/ 	.short	(.L_9 - .L_8)
	.align		4
.L_8:
        /*0004*/ 	.word	index@(_Z20gpu_compute_passwordPKcPKhmPc)
        /*0008*/ 	.word	0x00000028


	//----- nvinfo : EIATTR_FRAME_SIZE
	.align		4
.L_9:
        /*000c*/ 	.byte	0x04, 0x11
        /*000e*/ 	.short	(.L_11 - .L_10)
	.align		4
.L_10:
        /*0010*/ 	.word	index@(_Z20gpu_compute_passwordPKcPKhmPc)
        /*0014*/ 	.word	0x00000270


	//----- nvinfo : EIATTR_MIN_STACK_SIZE
	.align		4
.L_11:
        /*0018*/ 	.byte	0x04, 0x12
        /*001a*/ 	.short	(.L_13 - .L_12)
	.align		4
.L_12:
        /*001c*/ 	.word	index@(_Z20gpu_compute_passwordPKcPKhmPc)
        /*0020*/ 	.word	0x00000270
.L_13:


//--------------------- .nv.compat                --------------------------
	.section	.nv.compat,"",@"SHT_CUDA_COMPAT_INFO"
	.align	4
        /*0000*/ 	.byte	0x02, 0x09, 0x00, 0x00, 0x02, 0x02, 0x01, 0x00, 0x02, 0x05, 0x05, 0x00, 0x03, 0x07, 0x01, 0x01
        /*0010*/ 	.byte	0x02, 0x03, 0x00, 0x00, 0x02, 0x06, 0x01, 0x00, 0x04, 0x0b, 0x08, 0x00, 0x09, 0x00, 0x00, 0x00
        /*0020*/ 	.byte	0x00, 0x00, 0x00, 0x00


//--------------------- .nv.info._Z20gpu_compute_passwordPKcPKhmPc --------------------------
	.section	.nv.info._Z20gpu_compute_passwordPKcPKhmPc,"",@"SHT_CUDA_INFO"
	.sectionflags	@""
	.align	4


	//----- nvinfo : EIATTR_CUDA_API_VERSION
	.align		4
        /*0000*/ 	.byte	0x04, 0x37
        /*0002*/ 	.short	(.L_15 - .L_14)
.L_14:
        /*0004*/ 	.word	0x00000082


	//----- nvinfo : EIATTR_KPARAM_INFO
	.align		4
.L_15:
        /*0008*/ 	.byte	0x04, 0x17
        /*000a*/ 	.short	(.L_17 - .L_16)
.L_16:
        /*000c*/ 	.word	0x00000000
        /*0010*/ 	.short	0x0003
        /*0012*/ 	.short	0x0018
        /*0014*/ 	.byte	0x00, 0xf5, 0x21, 0x00


	//----- nvinfo : EIATTR_KPARAM_INFO
	.align		4
.L_17:
        /*0018*/ 	.byte	0x04, 0x17
        /*001a*/ 	.short	(.L_19 - .L_18)
.L_18:
        /*001c*/ 	.word	0x00000000
        /*0020*/ 	.short	0x0002
        /*0022*/ 	.short	0x0010
        /*0024*/ 	.byte	0x00, 0xf0, 0x21, 0x00


	//----- nvinfo : EIATTR_KPARAM_INFO
	.align		4
.L_19:
        /*0028*/ 	.byte	0x04, 0x17
        /*002a*/ 	.short	(.L_21 - .L_20)
.L_20:
        /*002c*/ 	.word	0x00000000
        /*0030*/ 	.short	0x0001
        /*0032*/ 	.short	0x0008
        /*0034*/ 	.byte	0x00, 0xf5, 0x21, 0x00


	//----- nvinfo : EIATTR_KPARAM_INFO
	.align		4
.L_21:
        /*0038*/ 	.byte	0x04, 0x17
        /*003a*/ 	.short	(.L_23 - .L_22)
.L_22:
        /*003c*/ 	.word	0x00000000
        /*0040*/ 	.short	0x0000
        /*0042*/ 	.short	0x0000
        /*0044*/ 	.byte	0x00, 0xf5, 0x21, 0x00


	//----- nvinfo : EIATTR_SPARSE_MMA_MASK
	.align		4
.L_23:
        /*0048*/ 	.byte	0x03, 0x50
        /*004a*/ 	.short	0x0000


	//----- nvinfo : EIATTR_MAXREG_COUNT
	.align		4
        /*004c*/ 	.byte	0x03, 0x1b
        /*004e*/ 	.short	0x00ff


	//----- nvinfo : EIATTR_EXTERNS
	.align		4
        /*0050*/ 	.byte	0x04, 0x0f
        /*0052*/ 	.short	(.L_25 - .L_24)


	//   ....[0]....
	.align		4
.L_24:
        /*0054*/ 	.word	index@(vprintf)


	//----- nvinfo : EIATTR_MERCURY_ISA_VERSION
	.align		4
.L_25:
        /*0058*/ 	.byte	0x03, 0x5f
        /*005a*/ 	.short	0x0101


	//----- nvinfo : EIATTR_VRC_CTA_INIT_COUNT
	.align		4
        /*005c*/ 	.byte	0x02, 0x4a
	.zero		1
	.zero		1


	//----- nvinfo : EIATTR_SYSCALL_OFFSETS
	.align		4
        /*0060*/ 	.byte	0x04, 0x46
        /*0062*/ 	.short	(.L_27 - .L_26)


	//   ....[0]....
.L_26:
        /*0064*/ 	.word	0x00000940


	//   ....[1]....
        /*0068*/ 	.word	0x000027c0


	//   ....[2]....
        /*006c*/ 	.word	0x00002860


	//   ....[3]....
        /*0070*/ 	.word	0x00002910


	//   ....[4]....
        /*0074*/ 	.word	0x000029c0


	//   ....[5]....
        /*0078*/ 	.word	0x00002a60


	//   ....[6]....
        /*007c*/ 	.word	0x00002b00


	//   ....[7]....
        /*0080*/ 	.word	0x00002bb0


	//   ....[8]....
        /*0084*/ 	.word	0x00002c60


	//   ....[9]....
        /*0088*/ 	.word	0x00002d00


	//   ....[10]....
        /*008c*/ 	.word	0x00002da0


	//   ....[11]....
        /*0090*/ 	.word	0x00002e50


	//   ....[12]....
        /*0094*/ 	.word	0x00002f00


	//   ....[13]....
        /*0098*/ 	.word	0x00002fa0


	//   ....[14]....
        /*009c*/ 	.word	0x00003040


	//   ....[15]....
        /*00a0*/ 	.word	0x000030f0


	//   ....[16]....
        /*00a4*/ 	.word	0x000031a0


	//   ....[17]....
        /*00a8*/ 	.word	0x00003240


	//   ....[18]....
        /*00ac*/ 	.word	0x000032d0


	//   ....[19]....
        /*00b0*/ 	.word	0x00003370


	//   ....[20]....
        /*00b4*/ 	.word	0x00003410


	//   ....[21]....
        /*00b8*/ 	.word	0x000034b0


	//   ....[22]....
        /*00bc*/ 	.word	0x00003540


	//   ....[23]....
        /*00c0*/ 	.word	0x000035e0


	//   ....[24]....
        /*00c4*/ 	.word	0x00003690


	//   ....[25]....
        /*00c8*/ 	.word	0x00003730


	//   ....[26]....
        /*00cc*/ 	.word	0x000037d0


	//   ....[27]....
        /*00d0*/ 	.word	0x00003880


	//   ....[28]....
        /*00d4*/ 	.word	0x00003930


	//   ....[29]....
        /*00d8*/ 	.word	0x000039d0


	//   ....[30]....
        /*00dc*/ 	.word	0x00003a70


	//   ....[31]....
        /*00e0*/ 	.word	0x00003b20


	//   ....[32]....
        /*00e4*/ 	.word	0x00003bd0


	//   ....[33]....
        /*00e8*/ 	.word	0x00003c70


	//   ....[34]....
        /*00ec*/ 	.word	0x00003ce0


	//   ....[35]....
        /*00f0*/ 	.word	0x00003d50


	//   ....[36]....
        /*00f4*/ 	.word	0x00003e00


	//   ....[37]....
        /*00f8*/ 	.word	0x00003eb0


	//   ....[38]....
        /*00fc*/ 	.word	0x00003f60


	//   ....[39]....
        /*0100*/ 	.word	0x00004010


	//   ....[40]....
        /*0104*/ 	.word	0x000040c0


	//   ....[41]....
        /*0108*/ 	.word	0x00004170


	//   ....[42]....
        /*010c*/ 	.word	0x00004220


	//   ....[43]....
        /*0110*/ 	.word	0x000042d0


	//   ....[44]....
        /*0114*/ 	.word	0x00004380


	//   ....[45]....
        /*0118*/ 	.word	0x00004430


	//   ....[46]....
        /*011c*/ 	.word	0x000044e0


	//   ....[47]....
        /*0120*/ 	.word	0x00004590


	//   ....[48]....
        /*0124*/ 	.word	0x00004640


	//   ....[49]....
        /*0128*/ 	.word	0x000046f0


	//   ....[50]....
        /*012c*/ 	.word	0x000047a0


	//   ....[51]....
        /*0130*/ 	.word	0x00004850


	//   ....[52]....
        /*0134*/ 	.word	0x00004900


	//   ....[53]....
        /*0138*/ 	.word	0x000049b0


	//   ....[54]....
        /*013c*/ 	.word	0x00004a60


	//   ....[55]....
        /*0140*/ 	.word	0x00004b10


	//   ....[56]....
        /*0144*/ 	.word	0x00004bc0


	//   ....[57]....
        /*0148*/ 	.word	0x00004c70


	//   ....[58]....
        /*014c*/ 	.word	0x00004d20


	//   ....[59]....
        /*0150*/ 	.word	0x00004dd0


	//   ....[60]....
        /*0154*/ 	.word	0x00004e80


	//   ....[61]....
        /*0158*/ 	.word	0x00004f30


	//   ....[62]....
        /*015c*/ 	.word	0x00004fe0


	//   ....[63]....
        /*0160*/ 	.word	0x00005090


	//   ....[64]....
        /*0164*/ 	.word	0x00005140


	//   ....[65]....
        /*0168*/ 	.word	0x000051f0


	//   ....[66]....
        /*016c*/ 	.word	0x000052a0


	//   ....[67]....
        /*0170*/ 	.word	0x00005350


	//   ....[68]....
        /*0174*/ 	.word	0x000053c0


	//----- nvinfo : EIATTR_EXIT_INSTR_OFFSETS
	.align		4
.L_27:
        /*0178*/ 	.byte	0x04, 0x1c
        /*017a*/ 	.short	(.L_29 - .L_28)


	//   ....[0]....
.L_28:
        /*017c*/ 	.word	0x00005430


	//   ....[1]....
        /*0180*/ 	.word	0x00005480


	//   ....[2]....
        /*0184*/ 	.word	0x000054e0


	//   ....[3]....
        /*0188*/ 	.word	0x00005520


	//   ....[4]....
        /*018c*/ 	.word	0x00005570


	//   ....[5]....
        /*0190*/ 	.word	0x000055c0


	//   ....[6]....
        /*0194*/ 	.word	0x00005620


	//   ....[7]....
        /*0198*/ 	.word	0x00005660


	//   ....[8]....
        /*019c*/ 	.word	0x000056b0


	//   ....[9]....
        /*01a0*/ 	.word	0x00005700


	//   ....[10]....
        /*01a4*/ 	.word	0x00005760


	//   ....[11]....
        /*01a8*/ 	.word	0x000057a0


	//   ....[12]....
        /*01ac*/ 	.word	0x000057f0


	//   ....[13]....
        /*01b0*/ 	.word	0x00005840


	//   ....[14]....
        /*01b4*/ 	.word	0x000058a0


	//   ....[15]....
        /*01b8*/ 	.word	0x000058e0


	//   ....[16]....
        /*01bc*/ 	.word	0x00006180


	//----- nvinfo : EIATTR_CRS_STACK_SIZE
	.align		4
.L_29:
        /*01c0*/ 	.byte	0x04, 0x1e
        /*01c2*/ 	.short	(.L_31 - .L_30)
.L_30:
        /*01c4*/ 	.word	0x00000000


	//----- nvinfo : EIATTR_CBANK_PARAM_SIZE
	.align		4
.L_31:
        /*01c8*/ 	.byte	0x03, 0x19
        /*01ca*/ 	.short	0x0020


	//----- nvinfo : EIATTR_PARAM_CBANK
	.align		4
        /*01cc*/ 	.byte	0x04, 0x0a
        /*01ce*/ 	.short	(.L_33 - .L_32)
	.align		4
.L_32:
        /*01d0*/ 	.word	index@(.nv.constant0._Z20gpu_compute_passwordPKcPKhmPc)
        /*01d4*/ 	.short	0x0380
        /*01d6*/ 	.short	0x0020


	//----- nvinfo : EIATTR_SW_WAR
	.align		4
.L_33:
        /*01d8*/ 	.byte	0x04, 0x36
        /*01da*/ 	.short	(.L_35 - .L_34)
.L_34:
        /*01dc*/ 	.word	0x00000008
.L_35:


//--------------------- .nv.callgraph             --------------------------
	.section	.nv.callgraph,"",@"SHT_CUDA_CALLGRAPH"
	.align	4
	.sectionentsize	8
	.align		4
        /*0000*/ 	.word	0x00000000
	.align		4
        /*0004*/ 	.word	0xffffffff
	.align		4
        /*0008*/ 	.word	index@(_Z20gpu_compute_passwordPKcPKhmPc)
	.align		4
        /*000c*/ 	.word	index@(vprintf)
	.align		4
        /*0010*/ 	.word	0x00000000
	.align		4
        /*0014*/ 	.word	0xfffffffe
	.align		4
        /*0018*/ 	.word	0x00000000
	.align		4
        /*001c*/ 	.word	0xfffffffd
	.align		4
        /*0020*/ 	.word	0x00000000
	.align		4
        /*0024*/ 	.word	0xfffffffc


//--------------------- .nv.constant4             --------------------------
	.section	.nv.constant4,"a",@progbits
	.align	8
	.align		8
.nv.constant4:
        /*0000*/ 	.dword	vprintf
	.align		8
        /*0008*/ 	.dword	basis
	.align		8
        /*0010*/ 	.dword	radix
	.align		8
        /*0018*/ 	.dword	presalt
	.align		8
        /*0020*/ 	.dword	$str
	.align		8
        /*0028*/ 	.dword	$str$1
	.align		8
        /*0030*/ 	.dword	$str$2
	.align		8
        /*0038*/ 	.dword	$str$3
	.align		8
        /*0040*/ 	.dword	$str$4


//--------------------- .text._Z20gpu_compute_passwordPKcPKhmPc --------------------------
	.section	.text._Z20gpu_compute_passwordPKcPKhmPc,"ax",@progbits
	.align	128
        .global         _Z20gpu_compute_passwordPKcPKhmPc
        .type           _Z20gpu_compute_passwordPKcPKhmPc,@function
        .size           _Z20gpu_compute_passwordPKcPKhmPc,(.L_x_100 - _Z20gpu_compute_passwordPKcPKhmPc)
        .other          _Z20gpu_compute_passwordPKcPKhmPc,@"STO_CUDA_ENTRY STV_DEFAULT"
_Z20gpu_compute_passwordPKcPKhmPc:
.text._Z20gpu_compute_passwordPKcPKhmPc:
[----:B------:R-:W0:Y:S01]  /*0000*/  LDC R1, c[0x0][0x37c] ;  /* 0x0000df00ff017b82 */ /* 0x000e220000000800 */
[----:B------:R-:W1:Y:S01]  /*0010*/  S2R R11, SR_CTAID.X ;  /* 0x00000000000b7919 */ /* 0x000e620000002500 */
[----:B------:R-:W2:Y:S01]  /*0020*/  LDCU UR38, c[0x0][0x2fc] ;  /* 0x00005f80ff2677ac */ /* 0x000ea20008000800 */
[----:B------:R-:W-:-:S05]  /*0030*/  IMAD.MOV.U32 R5, RZ, RZ, RZ ;  /* 0x000000ffff057224 */ /* 0x000fca00078e00ff */
[----:B------:R-:W3:Y:S01]  /*0040*/  LDC R18, c[0x0][0x2f8] ;  /* 0x0000be00ff127b82 */ /* 0x000ee20000000800 */
[----:B------:R-:W1:Y:S01]  /*0050*/  S2R R4, SR_TID.X ;  /* 0x0000000000047919 */ /* 0x000e620000002100 */
[----:B------:R-:W1:Y:S01]  /*0060*/  LDCU UR4, c[0x0][0x360] ;  /* 0x00006c00ff0477ac */ /* 0x000e620008000800 */
[----:B0-----:R-:W-:Y:S01]  /*0070*/  VIADD R1, R1, 0xfffffd90 ;  /* 0xfffffd9001017836 */ /* 0x001fe20000000000 */
[----:B------:R-:W-:Y:S01]  /*0080*/  BSSY.RECONVERGENT B0, `(.L_x_0) ;  /* 0x000005b000007945 */ /* 0x000fe20003800200 */
[----:B------:R-:W-:Y:S01]  /*0090*/  IMAD.MOV.U32 R0, RZ, RZ, 0x70 ;  /* 0x00000070ff007424 */ /* 0x000fe200078e00ff */
[----:B------:R-:W0:Y:S01]  /*00a0*/  LDCU.64 UR36, c[0x0][0x358] ;  /* 0x00006b00ff2477ac */ /* 0x000e220008000a00 */
[----:B------:R-:W-:Y:S01]  /*00b0*/  IMAD.MOV.U32 R6, RZ, RZ, 0x61 ;  /* 0x00000061ff067424 */ /* 0x000fe200078e00ff */
[----:B------:R-:W-:Y:S01]  /*00c0*/  STL.U8 [R1+0x24c], RZ ;  /* 0x00024cff01007387 */ /* 0x000fe20000100000 */
[----:B------:R-:W-:Y:S02]  /*00d0*/  IMAD.MOV.U32 R8, RZ, RZ, 0x53 ;  /* 0x00000053ff087424 */ /* 0x000fe400078e00ff */
[----:B------:R-:W-:Y:S01]  /*00e0*/  IMAD.MOV.U32 R3, RZ, RZ, 0x74 ;  /* 0x00000074ff037424 */ /* 0x000fe200078e00ff */
[----:B------:R4:W-:Y:S01]  /*00f0*/  STL.U8 [R1+0x240], R0 ;  /* 0x0002400001007387 */ /* 0x0009e20000100000 */
[----:B------:R-:W-:-:S02]  /*0100*/  IMAD.MOV.U32 R2, RZ, RZ, 0x6f ;  /* 0x0000006fff027424 */ /* 0x000fc400078e00ff */
[----:B------:R-:W-:Y:S01]  /*0110*/  IMAD.MOV.U32 R7, RZ, RZ, 0x6e ;  /* 0x0000006eff077424 */ /* 0x000fe200078e00ff */
[----:B------:R-:W-:Y:S01]  /*0120*/  STL.U8 [R1+0x242], R3 ;  /* 0x0002420301007387 */ /* 0x000fe20000100000 */
[----:B------:R-:W-:Y:S02]  /*0130*/  VIADD R16, R1, 0x240 ;  /* 0x0000024001107836 */ /* 0x000fe40000000000 */
[----:B------:R-:W-:Y:S01]  /*0140*/  IMAD.MOV.U32 R17, RZ, RZ, R1 ;  /* 0x000000ffff117224 */ /* 0x000fe200078e0001 */
[----:B------:R-:W-:Y:S01]  /*0150*/  STL.U8 [R1+0x247], R3 ;  /* 0x0002470301007387 */ /* 0x000fe20000100000 */
[----:B------:R-:W-:Y:S01]  /*0160*/  IMAD.MOV.U32 R36, RZ, RZ, RZ ;  /* 0x000000ffff247224 */ /* 0x000fe200078e00ff */
[----:B----4-:R-:W-:Y:S02]  /*0170*/  PRMT R0, R6, 0x7610, R0 ;  /* 0x0000761006007816 */ /* 0x010fe40000000000 */
[----:B------:R-:W-:Y:S01]  /*0180*/  PRMT R6, R8, 0x7610, R6 ;  /* 0x0000761008067816 */ /* 0x000fe20000000006 */
[----:B------:R-:W-:Y:S04]  /*0190*/  STL.U8 [R1+0x24b], R3 ;  /* 0x00024b0301007387 */ /* 0x000fe80000100000 */
[----:B------:R-:W-:Y:S01]  /*01a0*/  STL.U8 [R1+0x245], R0 ;  /* 0x0002450001007387 */ /* 0x000fe20000100000 */
[----:B-1----:R-:W-:Y:S01]  /*01b0*/  IMAD.WIDE.U32 R10, R11, UR4, R4 ;  /* 0x000000040b0a7c25 */ /* 0x002fe2000f8e0004 */
[----:B------:R-:W1:Y:S02]  /*01c0*/  LDCU.64 UR4, c[0x0][0x390] ;  /* 0x00007200ff0477ac */ /* 0x000e640008000a00 */
[----:B------:R1:W-:Y:S01]  /*01d0*/  STL.U8 [R1+0x249], R0 ;  /* 0x0002490001007387 */ /* 0x0003e20000100000 */
[----:B------:R-:W-:-:S02]  /*01e0*/  IMAD.MOV.U32 R4, RZ, RZ, 0x50 ;  /* 0x00000050ff047424 */ /* 0x000fc400078e00ff */
[----:B------:R-:W-:Y:S01]  /*01f0*/  IMAD.MOV.U32 R5, RZ, RZ, 0x6c ;  /* 0x0000006cff057424 */ /* 0x000fe200078e00ff */
[----:B------:R-:W-:Y:S04]  /*0200*/  STL.U8 [R1+0x248], R6 ;  /* 0x0002480601007387 */ /* 0x000fe80000100000 */
[----:B------:R-:W-:Y:S04]  /*0210*/  STL.U8 [R1+0x243], R4 ;  /* 0x0002430401007387 */ /* 0x000fe80000100000 */
[----:B------:R-:W-:Y:S01]  /*0220*/  STL.U8 [R1+0x244], R5 ;  /* 0x0002440501007387 */ /* 0x000fe20000100000 */
[----:B-1----:R-:W-:-:S03]  /*0230*/  IADD3 R0, P0, PT, R10, UR4, RZ ;  /* 0x000000040a007c10 */ /* 0x002fc6000ff1e0ff */
[----:B------:R-:W-:Y:S01]  /*0240*/  STL.U8 [R1+0x24a], R5 ;  /* 0x00024a0501007387 */ /* 0x000fe20000100000 */
[----:B------:R-:W-:-:S03]  /*0250*/  IADD3.X R3, PT, PT, R11, UR5, RZ, P0, !PT ;  /* 0x000000050b037c10 */ /* 0x000fc600087fe4ff */
[----:B------:R-:W-:Y:S01]  /*0260*/  STL.U8 [R1+0x24d], RZ ;  /* 0x00024dff01007387 */ /* 0x000fe20000100000 */
[----:B------:R-:W-:Y:S01]  /*0270*/  ISETP.NE.U32.AND P0, PT, R0, RZ, PT ;  /* 0x000000ff0000720c */ /* 0x000fe20003f05070 */
[----:B------:R-:W1:Y:S02]  /*0280*/  LDCU.64 UR4, c[0x4][0x8] ;  /* 0x01000100ff0477ac */ /* 0x000e640008000a00 */
[----:B------:R-:W-:Y:S01]  /*0290*/  STL.U8 [R1+0x24e], RZ ;  /* 0x00024eff01007387 */ /* 0x000fe20000100000 */
[----:B------:R-:W-:-:S03]  /*02a0*/  ISETP.NE.AND.EX P0, PT, R3, RZ, PT, P0 ;  /* 0x000000ff0300720c */ /* 0x000fc60003f05300 */
[----:B------:R-:W-:Y:S04]  /*02b0*/  STL.U8 [R1+0x24f], RZ ;  /* 0x00024fff01007387 */ /* 0x000fe80000100000 */
        /* <DEDUP_REMOVED lines=19> */
[----:B------:R4:W-:Y:S02]  /*03f0*/  STL.U8 [R1+0x241], R2 ;  /* 0x0002410201007387 */ /* 0x0009e40000100000 */
[----:B----4-:R-:W-:-:S05]  /*0400*/  PRMT R2, R7, 0x7610, R2 ;  /* 0x0000761007027816 */ /* 0x010fca0000000002 */
[----:B------:R4:W-:Y:S02]  /*0410*/  STL.U8 [R1+0x246], R2 ;  /* 0x0002460201007387 */ /* 0x0009e40000100000 */
[----:B----4-:R-:W-:Y:S01]  /*0420*/  VIADD R2, R1, 0x140 ;  /* 0x0000014001027836 */ /* 0x010fe20000000000 */
[----:B0123--:R-:W-:Y:S06]  /*0430*/  @!P0 BRA `(.L_x_1) ;  /* 0x00000000007c8947 */ /* 0x00ffec0003800000 */
[----:B------:R-:W-:Y:S01]  /*0440*/  BSSY.RECONVERGENT B1, `(.L_x_2) ;  /* 0x000001d000017945 */ /* 0x000fe20003800200 */
[----:B------:R-:W-:Y:S02]  /*0450*/  IMAD.MOV.U32 R11, RZ, RZ, R0 ;  /* 0x000000ffff0b7224 */ /* 0x000fe400078e0000 */
[----:B------:R-:W-:Y:S02]  /*0460*/  IMAD.MOV.U32 R10, RZ, RZ, R3 ;  /* 0x000000ffff0a7224 */ /* 0x000fe400078e0003 */
[----:B------:R-:W-:-:S07]  /*0470*/  IMAD.MOV.U32 R0, RZ, RZ, RZ ;  /* 0x000000ffff007224 */ /* 0x000fce00078e00ff */
.L_x_3:
[----:B0-----:R-:W-:-:S04]  /*0480*/  IMAD.WIDE.U32 R4, R10, 0x70381c1, RZ ;  /* 0x070381c10a047825 */ /* 0x001fc800078e00ff */
[----:B------:R-:W-:-:S04]  /*0490*/  IMAD.WIDE.U32 R6, P0, R11, 0x70381c0e, R4 ;  /* 0x70381c0e0b067825 */ /* 0x000fc80007800004 */
[----:B------:R-:W-:Y:S01]  /*04a0*/  IMAD.WIDE.U32 R4, R11, 0x70381c1, RZ ;  /* 0x070381c10b047825 */ /* 0x000fe200078e00ff */
[----:B------:R-:W-:-:S03]  /*04b0*/  MOV R8, R7 ;  /* 0x0000000700087202 */ /* 0x000fc60000000f00 */
[----:B------:R-:W-:Y:S01]  /*04c0*/  IMAD.X R9, RZ, RZ, RZ, P0 ;  /* 0x000000ffff097224 */ /* 0x000fe200000e06ff */
[----:B------:R-:W-:-:S05]  /*04d0*/  IADD3 RZ, P0, PT, R5, R6, RZ ;  /* 0x0000000605ff7210 */ /* 0x000fca0007f1e0ff */
[----:B------:R-:W-:-:S05]  /*04e0*/  IMAD.WIDE.U32.X R4, R10, 0x70381c0e, R8, P0 ;  /* 0x70381c0e0a047825 */ /* 0x000fca00000e0408 */
[----:B------:R-:W-:Y:S01]  /*04f0*/  SHF.R.U64 R7, R4, 0x5, R5 ;  /* 0x0000000504077819 */ /* 0x000fe20000001205 */
[----:B------:R-:W-:Y:S01]  /*0500*/  IMAD.MOV.U32 R4, RZ, RZ, R11 ;  /* 0x000000ffff047224 */ /* 0x000fe200078e000b */
[----:B------:R-:W-:Y:S01]  /*0510*/  SHF.R.U32.HI R6, RZ, 0x5, R5 ;  /* 0x00000005ff067819 */ /* 0x000fe20000011605 */
[----:B------:R-:W-:Y:S02]  /*0520*/  IMAD.MOV.U32 R5, RZ, RZ, R10 ;  /* 0x000000ffff057224 */ /* 0x000fe400078e000a */
[----:B------:R-:W-:-:S04]  /*0530*/  IMAD.WIDE.U32 R4, R7, -0x49, R4 ;  /* 0xffffffb707047825 */ /* 0x000fc800078e0004 */
[----:B------:R-:W-:Y:S01]  /*0540*/  IMAD R3, R6, -0x49, RZ ;  /* 0xffffffb706037824 */ /* 0x000fe200078e02ff */
[----:B------:R-:W-:-:S04]  /*0550*/  IADD3 R4, P0, PT, R4, UR4, RZ ;  /* 0x0000000404047c10 */ /* 0x000fc8000ff1e0ff */
[----:B------:R-:W-:-:S04]  /*0560*/  IADD3 R3, PT, PT, R5, -R7, R3 ;  /* 0x8000000705037210 */ /* 0x000fc80007ffe003 */
[----:B------:R-:W-:-:S05]  /*0570*/  IADD3.X R5, PT, PT, R3, UR5, RZ, P0, !PT ;  /* 0x0000000503057c10 */ /* 0x000fca00087fe4ff */
[----:B------:R-:W2:Y:S01]  /*0580*/  LDG.E.U8.CONSTANT R4, desc[UR36][R4.64] ;  /* 0x0000002404047981 */ /* 0x000ea2000c1e9100 */
[----:B------:R-:W-:Y:S01]  /*0590*/  IMAD.IADD R3, R1, 0x1, R0 ;  /* 0x0000000101037824 */ /* 0x000fe200078e0200 */
[----:B------:R-:W-:Y:S01]  /*05a0*/  ISETP.GT.U32.AND P0, PT, R11, 0x48, PT ;  /* 0x000000480b00780c */ /* 0x000fe20003f04070 */
[----:B------:R-:W-:Y:S02]  /*05b0*/  VIADD R0, R0, 0x1 ;  /* 0x0000000100007836 */ /* 0x000fe40000000000 */
[----:B------:R-:W-:Y:S01]  /*05c0*/  IMAD.MOV.U32 R11, RZ, RZ, R7 ;  /* 0x000000ffff0b7224 */ /* 0x000fe200078e0007 */
[----:B------:R-:W-:Y:S01]  /*05d0*/  ISETP.GT.U32.AND.EX P0, PT, R10, RZ, PT, P0 ;  /* 0x000000ff0a00720c */ /* 0x000fe20003f04100 */
[----:B------:R-:W-:Y:S01]  /*05e0*/  IMAD.MOV.U32 R10, RZ, RZ, R6 ;  /* 0x000000ffff0a7224 */ /* 0x000fe200078e0006 */
[----:B--2---:R0:W-:Y:S11]  /*05f0*/  STL.U8 [R3+0x24c], R4 ;  /* 0x00024c0403007387 */ /* 0x0041f60000100000 */
[----:B------:R-:W-:Y:S05]  /*0600*/  @P0 BRA `(.L_x_3) ;  /* 0xfffffffc009c0947 */ /* 0x000fea000383ffff */
[----:B------:R-:W-:Y:S05]  /*0610*/  BSYNC.RECONVERGENT B1 ;  /* 0x0000000000017941 */ /* 0x000fea0003800200 */
.L_x_2:
[----:B------:R-:W-:-:S07]  /*0620*/  IMAD.MOV.U32 R36, RZ, RZ, R0 ;  /* 0x000000ffff247224 */ /* 0x000fce00078e0000 */
.L_x_1:
[----:B------:R-:W-:Y:S05]  /*0630*/  BSYNC.RECONVERGENT B0 ;  /* 0x0000000000007941 */ /* 0x000fea0003800200 */
.L_x_0:
[----:B0-----:R-:W0:Y:S02]  /*0640*/  LDC.64 R4, c[0x0][0x380] ;  /* 0x0000e000ff047b82 */ /* 0x001e240000000a00 */
[----:B0-----:R-:W2:Y:S04]  /*0650*/  LDG.E.U8 R0, desc[UR36][R4.64] ;  /* 0x0000002404007981 */ /* 0x001ea8000c1e1100 */
[----:B------:R-:W3:Y:S04]  /*0660*/  LDG.E.U8 R3, desc[UR36][R4.64+0x1] ;  /* 0x0000012404037981 */ /* 0x000ee8000c1e1100 */
[----:B------:R-:W4:Y:S04]  /*0670*/  LDG.E.U8 R6, desc[UR36][R4.64+0x2] ;  /* 0x0000022404067981 */ /* 0x000f28000c1e1100 */
[----:B------:R-:W5:Y:S04]  /*0680*/  LDG.E.U8 R7, desc[UR36][R4.64+0x3] ;  /* 0x0000032404077981 */ /* 0x000f68000c1e1100 */
        /* <DEDUP_REMOVED lines=12> */
[----:B------:R-:W5:Y:S01]  /*0750*/  LDG.E.U8 R19, desc[UR36][R4.64+0xc] ;  /* 0x00000c2404137981 */ /* 0x000f62000c1e1100 */
[----:B------:R-:W-:Y:S01]  /*0760*/  IMAD.IADD R24, R1, 0x1, R36 ;  /* 0x0000000101187824 */ /* 0x000fe200078e0224 */
[----:B------:R-:W-:Y:S01]  /*0770*/  ISETP.NE.AND P0, PT, R36, 0x7, PT ;  /* 0x000000072400780c */ /* 0x000fe20003f05270 */
[----:B------:R-:W-:Y:S01]  /*0780*/  BSSY.RECONVERGENT B6, `(.L_x_4) ;  /* 0x000002d000067945 */ /* 0x000fe20003800200 */
[----:B------:R-:W-:-:S02]  /*0790*/  PLOP3.LUT P1, PT, PT, PT, PT, 0x80, 0x8 ;  /* 0x000000000008781c */ /* 0x000fc40003f2f070 */
[----:B--2---:R-:W-:Y:S04]  /*07a0*/  STL.U8 [R24+0x24c], R0 ;  /* 0x00024c0018007387 */ /* 0x004fe80000100000 */
[----:B---3--:R-:W-:Y:S04]  /*07b0*/  STL.U8 [R24+0x24d], R3 ;  /* 0x00024d0318007387 */ /* 0x008fe80000100000 */
[----:B----4-:R-:W-:Y:S04]  /*07c0*/  STL.U8 [R24+0x24e], R6 ;  /* 0x00024e0618007387 */ /* 0x010fe80000100000 */
[----:B-----5:R-:W-:Y:S04]  /*07d0*/  STL.U8 [R24+0x24f], R7 ;  /* 0x00024f0718007387 */ /* 0x020fe80000100000 */
[----:B------:R-:W-:Y:S04]  /*07e0*/  STL.U8 [R24+0x250], R8 ;  /* 0x0002500818007387 */ /* 0x000fe80000100000 */
        /* <DEDUP_REMOVED lines=11> */
[----:B------:R0:W-:Y:S02]  /*08a0*/  STL.U8 [R24+0x258], R19 ;  /* 0x0002581318007387 */ /* 0x0001e40000100000 */
[----:B0-----:R-:W-:Y:S01]  /*08b0*/  P2R R19, PR, RZ, 0x2 ;  /* 0x00000002ff137803 */ /* 0x001fe20000000000 */
[----:B------:R-:W-:Y:S06]  /*08c0*/  @P0 BRA `(.L_x_5) ;  /* 0x0000000000600947 */ /* 0x000fec0003800000 */
[----:B------:R-:W-:Y:S01]  /*08d0*/  MOV R0, 0x0 ;  /* 0x0000000000007802 */ /* 0x000fe20000000f00 */
[----:B------:R-:W0:Y:S01]  /*08e0*/  LDCU.64 UR4, c[0x4][0x20] ;  /* 0x01000400ff0477ac */ /* 0x000e220008000a00 */
[----:B------:R-:W-:Y:S02]  /*08f0*/  CS2R R6, SRZ ;  /* 0x0000000000067805 */ /* 0x000fe4000001ff00 */
[----:B------:R1:W2:Y:S01]  /*0900*/  LDC.64 R8, c[0x4][R0] ;  /* 0x0100000000087b82 */ /* 0x0002a20000000a00 */
[----:B0-----:R-:W-:Y:S02]  /*0910*/  IMAD.U32 R4, RZ, RZ, UR4 ;  /* 0x00000004ff047e24 */ /* 0x001fe4000f8e00ff */
[----:B-1----:R-:W-:-:S07]  /*0920*/  IMAD.U32 R5, RZ, RZ, UR5 ;  /* 0x00000005ff057e24 */ /* 0x002fce000f8e00ff */
[----:B------:R-:W-:-:S07]  /*0930*/  LEPC R20, `(.L_x_6) ;  /* 0x000000001014794e */ /* 0x000fce0000000000 */
[----:B--2---:R-:W-:Y:S05]  /*0940*/  CALL.ABS.NOINC R8 ;  /* 0x0000000008007343 */ /* 0x004fea0003c00000 */
.L_x_6:
[----:B------:R-:W2:Y:S04]  /*0950*/  LDL.U8 R7, [R1+0x24d] ;  /* 0x00024d0001077983 */ /* 0x000ea80000100000 */
[----:B------:R-:W3:Y:S04]  /*0960*/  LDL.U8 R0, [R1+0x24c] ;  /* 0x00024c0001007983 */ /* 0x000ee80000100000 */
[----:B------:R-:W4:Y:S04]  /*0970*/  LDL.U8 R3, [R1+0x24e] ;  /* 0x00024e0001037983 */ /* 0x000f280000100000 */
[----:B------:R-:W5:Y:S04]  /*0980*/  LDL.U8 R4, [R1+0x24f] ;  /* 0x00024f0001047983 */ /* 0x000f680000100000 */
[----:B------:R-:W5:Y:S04]  /*0990*/  LDL.U8 R5, [R1+0x250] ;  /* 0x0002500001057983 */ /* 0x000f680000100000 */
[----:B------:R-:W5:Y:S01]  /*09a0*/  LDL.U8 R6, [R1+0x251] ;  /* 0x0002510001067983 */ /* 0x000f620000100000 */
[----:B--2---:R-:W-:-:S04]  /*09b0*/  ISETP.NE.AND P0, PT, R7, 0x66, PT ;  /* 0x000000660700780c */ /* 0x004fc80003f05270 */
[----:B---3--:R-:W-:-:S04]  /*09c0*/  ISETP.NE.OR P0, PT, R0, 0x7a, P0 ;  /* 0x0000007a0000780c */ /* 0x008fc80000705670 */
[----:B----4-:R-:W-:-:S04]  /*09d0*/  ISETP.NE.OR P0, PT, R3, 0x31, P0 ;  /* 0x000000310300780c */ /* 0x010fc80000705670 */
[----:B-----5:R-:W-:-:S04]  /*09e0*/  ISETP.NE.OR P0, PT, R4, 0x37, P0 ;  /* 0x000000370400780c */ /* 0x020fc80000705670 */
[----:B------:R-:W-:-:S04]  /*09f0*/  ISETP.NE.OR P0, PT, R5, 0x6b, P0 ;  /* 0x0000006b0500780c */ /* 0x000fc80000705670 */
[----:B------:R-:W-:-:S13]  /*0a00*/  ISETP.NE.OR P0, PT, R6, 0x46, P0 ;  /* 0x000000460600780c */ /* 0x000fda0000705670 */
[----:B------:R-:W-:Y:S05]  /*0a10*/  @P0 BRA `(.L_x_5) ;  /* 0x00000000000c0947 */ /* 0x000fea0003800000 */
[----:B------:R-:W2:Y:S02]  /*0a20*/  LDL.U8 R0, [R1+0x252] ;  /* 0x0002520001007983 */ /* 0x000ea40000100000 */
[----:B--2---:R-:W-:-:S04]  /*0a30*/  ISETP.NE.AND P0, PT, R0, 0x41, PT ;  /* 0x000000410000780c */ /* 0x004fc80003f05270 */
[----:B------:R-:W-:-:S09]  /*0a40*/  P2R R19, PR, RZ, 0x1 ;  /* 0x00000001ff137803 */ /* 0x000fd20000000000 */
.L_x_5:
[----:B------:R-:W-:Y:S05]  /*0a50*/  BSYNC.RECONVERGENT B6 ;  /* 0x0000000000067941 */ /* 0x000fea0003800200 */
.L_x_4:
[----:B------:R-:W-:Y:S02]  /*0a60*/  HFMA2 R24, -RZ, RZ, -128.875, -0.051513671875 ;  /* 0xd807aa98ff187431 */ /* 0x000fe400000001ff */
[----:B------:R-:W-:Y:S01]  /*0a70*/  IMAD.MOV.U32 R8, RZ, RZ, -0x1b64963f ;  /* 0xe49b69c1ff087424 */ /* 0x000fe200078e00ff */
[----:B------:R-:W-:Y:S01]  /*0a80*/  ISETP.GT.U32.AND P1, PT, R36, 0x22, PT ;  /* 0x000000222400780c */ /* 0x000fe20003f24070 */
[----:B------:R-:W-:Y:S01]  /*0a90*/  IMAD.MOV.U32 R9, RZ, RZ, -0x1041b87a ;  /* 0xefbe4786ff097424 */ /* 0x000fe200078e00ff */
[----:B------:R-:W-:Y:S01]  /*0aa0*/  BSSY.RECONVERGENT B0, `(.L_x_7) ;  /* 0x0000084000007945 */ /* 0x000fe20003800200 */
[----:B------:R-:W-:Y:S02]  /*0ab0*/  IMAD.MOV.U32 R10, RZ, RZ, 0xfc19dc6 ;  /* 0x0fc19dc6ff0a7424 */ /* 0x000fe400078e00ff */
[----:B------:R-:W-:Y:S02]  /*0ac0*/  IMAD.MOV.U32 R11, RZ, RZ, 0x240ca1cc ;  /* 0x240ca1ccff0b7424 */ /* 0x000fe400078e00ff */
[----:B------:R-:W-:-:S02]  /*0ad0*/  IMAD.MOV.U32 R12, RZ, RZ, 0x428a2f98 ;  /* 0x428a2f98ff0c7424 */ /* 0x000fc400078e00ff */
[----:B------:R-:W-:Y:S01]  /*0ae0*/  IMAD.MOV.U32 R13, RZ, RZ, 0x71374491 ;  /* 0x71374491ff0d7424 */ /* 0x000fe200078e00ff */
[----:B------:R0:W-:Y:S01]  /*0af0*/  STL.128 [R17+0x40], R8 ;  /* 0x0000400811007387 */ /* 0x0001e20000100c00 */
[----:B------:R-:W-:Y:S02]  /*0b00*/  IMAD.MOV.U32 R14, RZ, RZ, -0x4a3f0431 ;  /* 0xb5c0fbcfff0e7424 */ /* 0x000fe400078e00ff */
[----:B------:R-:W-:Y:S02]  /*0b10*/  IMAD.MOV.U32 R15, RZ, RZ, -0x164a245b ;  /* 0xe9b5dba5ff0f7424 */ /* 0x000fe400078e00ff */
[----:B------:R-:W-:Y:S02]  /*0b20*/  IMAD.MOV.U32 R20, RZ, RZ, 0x3956c25b ;  /* 0x3956c25bff147424 */ /* 0x000fe400078e00ff */
[----:B------:R-:W-:Y:S01]  /*0b30*/  IMAD.MOV.U32 R21, RZ, RZ, 0x59f111f1 ;  /* 0x59f111f1ff157424 */ /* 0x000fe200078e00ff */
[----:B------:R1:W-:Y:S01]  /*0b40*/  STL.128 [R17], R12 ;  /* 0x0000000c11007387 */ /* 0x0003e20000100c00 */
[----:B------:R-:W-:-:S02]  /*0b50*/  IMAD.MOV.U32 R22, RZ, RZ, -0x6dc07d5c ;  /* 0x923f82a4ff167424 */ /* 0x000fc400078e00ff */
[----:B------:R-:W-:Y:S02]  /*0b60*/  IMAD.MOV.U32 R23, RZ, RZ, -0x54e3a12b ;  /* 0xab1c5ed5ff177424 */ /* 0x000fe400078e00ff */
[----:B------:R-:W-:Y:S02]  /*0b70*/  IMAD.MOV.U32 R25, RZ, RZ, 0x12835b01 ;  /* 0x12835b01ff197424 */ /* 0x000fe400078e00ff */
[----:B------:R-:W-:Y:S01]  /*0b80*/  IMAD.MOV.U32 R26, RZ, RZ, 0x243185be ;  /* 0x243185beff1a7424 */ /* 0x000fe200078e00ff */
[----:B------:R2:W-:Y:S01]  /*0b90*/  STL.128 [R17+0x10], R20 ;  /* 0x0000101411007387 */ /* 0x0005e20000100c00 */
[----:B------:R-:W-:Y:S02]  /*0ba0*/  IMAD.MOV.U32 R27, RZ, RZ, 0x550c7dc3 ;  /* 0x550c7dc3ff1b7424 */ /* 0x000fe400078e00ff */
[----:B0-----:R-:W-:Y:S02]  /*0bb0*/  HFMA2 R10, -RZ, RZ, -16608, 0.344970703125 ;  /* 0xf40e3585ff0a7431 */ /* 0x001fe400000001ff */
[----:B------:R-:W-:-:S02]  /*0bc0*/  IMAD.MOV.U32 R4, RZ, RZ, 0x72be5d74 ;  /* 0x72be5d74ff047424 */ /* 0x000fc400078e00ff */
[----:B------:R-:W-:Y:S01]  /*0bd0*/  IMAD.MOV.U32 R5, RZ, RZ, -0x7f214e02 ;  /* 0x80deb1feff057424 */ /* 0x000fe200078e00ff */
[----:B------:R0:W-:Y:S01]  /*0be0*/  STL.128 [R17+0x20], R24 ;  /* 0x0000201811007387 */ /* 0x0001e20000100c00 */
[----:B------:R-:W-:Y:S02]  /*0bf0*/  IMAD.MOV.U32 R6, RZ, RZ, -0x6423f959 ;  /* 0x9bdc06a7ff067424 */ /* 0x000fe400078e00ff */
[----:B------:R-:W-:Y:S02]  /*0c00*/  IMAD.MOV.U32 R7, RZ, RZ, -0x3e640e8c ;  /* 0xc19bf174ff077424 */ /* 0x000fe400078e00ff */
[----:B------:R-:W-:Y:S02]  /*0c10*/  VIADD R37, R36, 0x1d ;  /* 0x0000001d24257836 */ /* 0x000fe40000000000 */
[----:B-1----:R-:W-:Y:S01]  /*0c20*/  IMAD.MOV.U32 R12, RZ, RZ, 0x2de92c6f ;  /* 0x2de92c6fff0c7424 */ /* 0x002fe200078e00ff */
[----:B------:R1:W-:Y:S01]  /*0c30*/  STL.128 [R17+0x30], R4 ;  /* 0x0000300411007387 */ /* 0x0003e20000100c00 */
[----:B------:R-:W-:Y:S01]  /*0c40*/  IMAD.MOV.U32 R13, RZ, RZ, 0x4a7484aa ;  /* 0x4a7484aaff0d7424 */ /* 0x000fe200078e00ff */
[----:B--2---:R-:W-:Y:S01]  /*0c50*/  MOV R23, 0xbf597fc7 ;  /* 0xbf597fc700177802 */ /* 0x004fe20000000f00 */
[----:B------:R-:W-:Y:S01]  /*0c60*/  IMAD.MOV.U32 R14, RZ, RZ, 0x5cb0a9dc ;  /* 0x5cb0a9dcff0e7424 */ /* 0x000fe200078e00ff */
[----:B------:R-:W-:Y:S01]  /*0c70*/  IADD3 R0, P0, PT, -R37, 0x40, RZ ;  /* 0x0000004025007810 */ /* 0x000fe20007f1e1ff */
[----:B------:R-:W-:-:S02]  /*0c80*/  IMAD.MOV.U32 R15, RZ, RZ, 0x76f988da ;  /* 0x76f988daff0f7424 */ /* 0x000fc400078e00ff */
[----:B------:R-:W-:Y:S02]  /*0c90*/  IMAD.MOV.U32 R20, RZ, RZ, -0x67c1aeae ;  /* 0x983e5152ff147424 */ /* 0x000fe400078e00ff */
[----:B------:R-:W-:Y:S01]  /*0ca0*/  IMAD.MOV.U32 R21, RZ, RZ, -0x57ce3993 ;  /* 0xa831c66dff157424 */ /* 0x000fe200078e00ff */
[----:B------:R2:W-:Y:S01]  /*0cb0*/  STL.128 [R17+0x50], R12 ;  /* 0x0000500c11007387 */ /* 0x0005e20000100c00 */
[----:B------:R-:W-:Y:S02]  /*0cc0*/  IMAD.MOV.U32 R22, RZ, RZ, -0x4ffcd838 ;  /* 0xb00327c8ff167424 */ /* 0x000fe400078e00ff */
[----:B0-----:R-:W-:Y:S02]  /*0cd0*/  IMAD.MOV.U32 R24, RZ, RZ, -0x391ff40d ;  /* 0xc6e00bf3ff187424 */ /* 0x001fe400078e00ff */
[----:B------:R-:W-:Y:S01]  /*0ce0*/  IMAD.MOV.U32 R25, RZ, RZ, -0x2a586eb9 ;  /* 0xd5a79147ff197424 */ /* 0x000fe200078e00ff */
[----:B------:R-:W-:Y:S01]  /*0cf0*/  STL.128 [R17+0x60], R20 ;  /* 0x0000601411007387 */ /* 0x000fe20000100c00 */
[----:B------:R-:W-:-:S02]  /*0d00*/  IMAD.MOV.U32 R26, RZ, RZ, 0x6ca6351 ;  /* 0x06ca6351ff1a7424 */ /* 0x000fc400078e00ff */
[----:B------:R-:W-:Y:S02]  /*0d10*/  IMAD.MOV.U32 R27, RZ, RZ, 0x14292967 ;  /* 0x14292967ff1b7424 */ /* 0x000fe400078e00ff */
[----:B-1----:R-:W-:Y:S02]  /*0d20*/  IMAD.MOV.U32 R4, RZ, RZ, -0x5d40175f ;  /* 0xa2bfe8a1ff047424 */ /* 0x002fe400078e00ff */
[----:B------:R-:W-:Y:S01]  /*0d30*/  IMAD.MOV.U32 R5, RZ, RZ, -0x57e599b5 ;  /* 0xa81a664bff057424 */ /* 0x000fe200078e00ff */
[----:B------:R-:W-:Y:S01]  /*0d40*/  STL.128 [R17+0x70], R24 ;  /* 0x0000701811007387 */ /* 0x000fe20000100c00 */
[----:B------:R-:W-:Y:S02]  /*0d50*/  IMAD.MOV.U32 R6, RZ, RZ, -0x3db47490 ;  /* 0xc24b8b70ff067424 */ /* 0x000fe400078e00ff */
[----:B------:R-:W-:Y:S02]  /*0d60*/  IMAD.MOV.U32 R7, RZ, RZ, -0x3893ae5d ;  /* 0xc76c51a3ff077424 */ /* 0x000fe400078e00ff */
[----:B------:R-:W-:-:S02]  /*0d70*/  IMAD.MOV.U32 R8, RZ, RZ, -0x2e6d17e7 ;  /* 0xd192e819ff087424 */ /* 0x000fc400078e00ff */
[----:B------:R-:W-:Y:S01]  /*0d80*/  IMAD.MOV.U32 R9, RZ, RZ, -0x2966f9dc ;  /* 0xd6990624ff097424 */ /* 0x000fe200078e00ff */
[----:B------:R-:W-:Y:S01]  /*0d90*/  STL.128 [R17+0xa0], R4 ;  /* 0x0000a00411007387 */ /* 0x000fe20000100c00 */
[----:B------:R-:W-:Y:S02]  /*0da0*/  IMAD.MOV.U32 R11, RZ, RZ, 0x106aa070 ;  /* 0x106aa070ff0b7424 */ /* 0x000fe400078e00ff */
[----:B------:R-:W-:Y:S02]  /*0db0*/  IMAD.MOV.U32 R28, RZ, RZ, 0x27b70a85 ;  /* 0x27b70a85ff1c7424 */ /* 0x000fe400078e00ff */
[----:B------:R-:W-:Y:S01]  /*0dc0*/  IMAD.MOV.U32 R29, RZ, RZ, 0x2e1b2138 ;  /* 0x2e1b2138ff1d7424 */ /* 0x000fe200078e00ff */
[----:B------:R0:W-:Y:S01]  /*0dd0*/  STL.128 [R17+0xb0], R8 ;  /* 0x0000b00811007387 */ /* 0x0001e20000100c00 */
[----:B------:R-:W-:Y:S02]  /*0de0*/  IMAD.MOV.U32 R30, RZ, RZ, 0x4d2c6dfc ;  /* 0x4d2c6dfcff1e7424 */ /* 0x000fe400078e00ff */
[----:B------:R-:W-:-:S02]  /*0df0*/  IMAD.MOV.U32 R31, RZ, RZ, 0x53380d13 ;  /* 0x53380d13ff1f7424 */ /* 0x000fc400078e00ff */
[----:B------:R-:W-:Y:S02]  /*0e00*/  IMAD.MOV.U32 R32, RZ, RZ, 0x650a7354 ;  /* 0x650a7354ff207424 */ /* 0x000fe400078e00ff */
[----:B------:R-:W-:Y:S01]  /*0e10*/  IMAD.MOV.U32 R33, RZ, RZ, 0x766a0abb ;  /* 0x766a0abbff217424 */ /* 0x000fe200078e00ff */
[----:B------:R1:W-:Y:S01]  /*0e20*/  STL.128 [R17+0x80], R28 ;  /* 0x0000801c11007387 */ /* 0x0003e20000100c00 */
[----:B------:R-:W-:Y:S02]  /*0e30*/  IMAD.MOV.U32 R34, RZ, RZ, -0x7e3d36d2 ;  /* 0x81c2c92eff227424 */ /* 0x000fe400078e00ff */
[----:B------:R-:W-:Y:S02]  /*0e40*/  IMAD.MOV.U32 R35, RZ, RZ, -0x6d8dd37b ;  /* 0x92722c85ff237424 */ /* 0x000fe400078e00ff */
[----:B--2---:R-:W-:Y:S02]  /*0e50*/  IMAD.MOV.U32 R12, RZ, RZ, 0x19a4c116 ;  /* 0x19a4c116ff0c7424 */ /* 0x004fe400078e00ff */
[----:B------:R-:W-:Y:S01]  /*0e60*/  IMAD.MOV.U32 R13, RZ, RZ, 0x1e376c08 ;  /* 0x1e376c08ff0d7424 */ /* 0x000fe200078e00ff */
[----:B0-----:R-:W-:Y:S01]  /*0e70*/  SEL R8, R0, RZ, !P1 ;  /* 0x000000ff00087207 */ /* 0x001fe20004800000 */
[----:B------:R-:W-:Y:S01]  /*0e80*/  IMAD.MOV.U32 R14, RZ, RZ, 0x2748774c ;  /* 0x2748774cff0e7424 */ /* 0x000fe200078e00ff */
[----:B------:R-:W-:Y:S01]  /*0e90*/  IADD3.X R0, PT, PT, RZ, -0x1, RZ, P0, !PT ;  /* 0xffffffffff007810 */ /* 0x000fe200007fe4ff */
[----:B------:R-:W-:Y:S01]  /*0ea0*/  IMAD.MOV.U32 R15, RZ, RZ, 0x34b0bcb5 ;  /* 0x34b0bcb5ff0f7424 */ /* 0x000fe200078e00ff */
[----:B------:R1:W-:Y:S01]  /*0eb0*/  STL.128 [R17+0x90], R32 ;  /* 0x0000902011007387 */ /* 0x0003e20000100c00 */
[----:B------:R-:W-:Y:S01]  /*0ec0*/  IMAD.MOV.U32 R20, RZ, RZ, 0x391c0cb3 ;  /* 0x391c0cb3ff147424 */ /* 0x000fe200078e00ff */
[----:B------:R-:W-:Y:S01]  /*0ed0*/  ISETP.NE.U32.AND P0, PT, R8, RZ, PT ;  /* 0x000000ff0800720c */ /* 0x000fe20003f05070 */
[----:B------:R-:W-:Y:S01]  /*0ee0*/  IMAD.MOV.U32 R21, RZ, RZ, 0x4ed8aa4a ;  /* 0x4ed8aa4aff157424 */ /* 0x000fe200078e00ff */
[----:B------:R1:W-:Y:S01]  /*0ef0*/  STL.128 [R17+0xc0], R12 ;  /* 0x0000c00c11007387 */ /* 0x0003e20000100c00 */
[----:B------:R-:W-:Y:S01]  /*0f00*/  IMAD.MOV.U32 R22, RZ, RZ, 0x5b9cca4f ;  /* 0x5b9cca4fff167424 */ /* 0x000fe200078e00ff */
[----:B------:R-:W-:Y:S01]  /*0f10*/  SEL R9, R0, RZ, !P1 ;  /* 0x000000ff00097207 */ /* 0x000fe20004800000 */
[----:B------:R-:W-:-:S02]  /*0f20*/  IMAD.MOV.U32 R23, RZ, RZ, 0x682e6ff3 ;  /* 0x682e6ff3ff177424 */ /* 0x000fc400078e00ff */
[----:B------:R-:W-:Y:S01]  /*0f30*/  IMAD.MOV.U32 R24, RZ, RZ, 0x748f82ee ;  /* 0x748f82eeff187424 */ /* 0x000fe200078e00ff */
[----:B------:R-:W-:Y:S01]  /*0f40*/  ISETP.NE.AND.EX P0, PT, R9, RZ, PT, P0 ;  /* 0x000000ff0900720c */ /* 0x000fe20003f05300 */
[----:B------:R-:W-:Y:S01]  /*0f50*/  IMAD.MOV.U32 R25, RZ, RZ, 0x78a5636f ;  /* 0x78a5636fff197424 */ /* 0x000fe200078e00ff */
[----:B------:R1:W-:Y:S01]  /*0f60*/  STL.128 [R17+0xd0], R20 ;  /* 0x0000d01411007387 */ /* 0x0003e20000100c00 */
[----:B------:R-:W-:Y:S02]  /*0f70*/  IMAD.MOV.U32 R26, RZ, RZ, -0x7b3787ec ;  /* 0x84c87814ff1a7424 */ /* 0x000fe400078e00ff */
[----:B------:R-:W-:Y:S02]  /*0f80*/  IMAD.MOV.U32 R27, RZ, RZ, -0x7338fdf8 ;  /* 0x8cc70208ff1b7424 */ /* 0x000fe400078e00ff */
[----:B------:R-:W-:Y:S02]  /*0f90*/  IMAD.MOV.U32 R4, RZ, RZ, -0x6f410006 ;  /* 0x90befffaff047424 */ /* 0x000fe400078e00ff */
[----:B------:R-:W-:Y:S01]  /*0fa0*/  IMAD.MOV.U32 R5, RZ, RZ, -0x5baf9315 ;  /* 0xa4506cebff057424 */ /* 0x000fe200078e00ff */
[----:B------:R1:W-:Y:S01]  /*0fb0*/  STL.128 [R17+0xe0], R24 ;  /* 0x0000e01811007387 */ /* 0x0003e20000100c00 */
[----:B------:R-:W-:-:S02]  /*0fc0*/  IMAD.MOV.U32 R6, RZ, RZ, -0x41065c09 ;  /* 0xbef9a3f7ff067424 */ /* 0x000fc400078e00ff */
[----:B------:R-:W-:-:S05]  /*0fd0*/  IMAD.MOV.U32 R7, RZ, RZ, -0x398e870e ;  /* 0xc67178f2ff077424 */ /* 0x000fca00078e00ff */
[----:B------:R1:W-:Y:S01]  /*0fe0*/  STL.128 [R17+0xf0], R4 ;  /* 0x0000f00411007387 */ /* 0x0003e20000100c00 */
[----:B------:R-:W-:Y:S05]  /*0ff0*/  @!P0 BRA `(.L_x_8) ;  /* 0x0000000000b88947 */ /* 0x000fea0003800000 */
[----:B------:R-:W-:Y:S01]  /*1000*/  ISETP.GT.U32.AND P0, PT, R8, RZ, PT ;  /* 0x000000ff0800720c */ /* 0x000fe20003f04070 */
[----:B------:R-:W-:Y:S01]  /*1010*/  IMAD.MOV.U32 R3, RZ, RZ, RZ ;  /* 0x000000ffff037224 */ /* 0x000fe200078e00ff */
[----:B-1----:R-:W-:Y:S01]  /*1020*/  IADD3 R6, PT, PT, R36, 0x100, R1 ;  /* 0x0000010024067810 */ /* 0x002fe20007ffe001 */
[----:B------:R-:W-:Y:S01]  /*1030*/  IMAD.MOV.U32 R4, RZ, RZ, RZ ;  /* 0x000000ffff047224 */ /* 0x000fe200078e00ff */
[----:B------:R-:W-:Y:S01]  /*1040*/  ISETP.GT.U32.AND.EX P0, PT, R9, RZ, PT, P0 ;  /* 0x000000ff0900720c */ /* 0x000fe20003f04100 */
[----:B------:R-:W-:-:S12]  /*1050*/  BSSY.RECONVERGENT B1, `(.L_x_9) ;  /* 0x0000018000017945 */ /* 0x000fd80003800200 */
[----:B------:R-:W-:Y:S02]  /*1060*/  @!P0 IMAD.IADD R0, R3, 0x1, R6 ;  /* 0x0000000103008824 */ /* 0x000fe400078e0206 */
[----:B------:R-:W-:-:S03]  /*1070*/  @!P0 IMAD.MOV.U32 R3, RZ, RZ, 0x1 ;  /* 0x00000001ff038424 */ /* 0x000fc600078e00ff */
[----:B------:R0:W-:Y:S02]  /*1080*/  @!P0 STL.U8 [R0+0x1d], RZ ;  /* 0x00001dff00008387 */ /* 0x0001e40000100000 */
[----:B------:R-:W-:Y:S02]  /*1090*/  IADD3 R5, P3, PT, -R3, R8, RZ ;  /* 0x0000000803057210 */ /* 0x000fe40007f7e1ff */
[----:B------:R-:W-:Y:S02]  /*10a0*/  ISETP.GT.U32.AND P2, PT, R8, R3, PT ;  /* 0x000000030800720c */ /* 0x000fe40003f44070 */
[----:B------:R-:W-:Y:S01]  /*10b0*/  ISETP.LE.U32.AND P1, PT, R5, 0x3, PT ;  /* 0x000000030500780c */ /* 0x000fe20003f23070 */
[C---:B------:R-:W-:Y:S01]  /*10c0*/  IMAD.X R5, R9.reuse, 0x1, ~R4, P3 ;  /* 0x0000000109057824 */ /* 0x040fe200018e0e04 */
[----:B------:R-:W-:-:S04]  /*10d0*/  ISETP.GT.U32.AND.EX P2, PT, R9, R4, PT, P2 ;  /* 0x000000040900720c */ /* 0x000fc80003f44120 */
[----:B------:R-:W-:-:S13]  /*10e0*/  ISETP.LE.U32.OR.EX P1, PT, R5, RZ, !P2, P1 ;  /* 0x000000ff0500720c */ /* 0x000fda0005723510 */
[----:B0-----:R-:W-:Y:S05]  /*10f0*/  @P1 BRA `(.L_x_10) ;  /* 0x0000000000341947 */ /* 0x001fea0003800000 */
[----:B------:R-:W-:Y:S02]  /*1100*/  IADD3 R10, P1, PT, R8, -0x3, RZ ;  /* 0xfffffffd080a7810 */ /* 0x000fe40007f3e0ff */
[----:B------:R-:W-:Y:S02]  /*1110*/  PLOP3.LUT P0, PT, PT, PT, PT, 0x8, 0x80 ;  /* 0x000000000080781c */ /* 0x000fe40003f0e170 */
[----:B------:R-:W-:-:S11]  /*1120*/  IADD3.X R5, PT, PT, R9, -0x1, RZ, P1, !PT ;  /* 0xffffffff09057810 */ /* 0x000fd60000ffe4ff */
.L_x_11:
[C---:B0-----:R-:W-:Y:S01]  /*1130*/  IMAD.IADD R0, R3.reuse, 0x1, R6 ;  /* 0x0000000103007824 */ /* 0x041fe200078e0206 */
[----:B------:R-:W-:-:S04]  /*1140*/  IADD3 R3, P1, PT, R3, 0x4, RZ ;  /* 0x0000000403037810 */ /* 0x000fc80007f3e0ff */
[----:B------:R0:W-:Y:S01]  /*1150*/  STL.U8 [R0+0x1d], RZ ;  /* 0x00001dff00007387 */ /* 0x0001e20000100000 */
[----:B------:R-:W-:Y:S01]  /*1160*/  IMAD.X R4, RZ, RZ, R4, P1 ;  /* 0x000000ffff047224 */ /* 0x000fe200008e0604 */
[----:B------:R-:W-:Y:S02]  /*1170*/  ISETP.GE.U32.AND P1, PT, R3, R10, PT ;  /* 0x0000000a0300720c */ /* 0x000fe40003f26070 */
[----:B------:R0:W-:Y:S02]  /*1180*/  STL.U8 [R0+0x1e], RZ ;  /* 0x00001eff00007387 */ /* 0x0001e40000100000 */
[----:B------:R-:W-:Y:S02]  /*1190*/  ISETP.GE.U32.AND.EX P1, PT, R4, R5, PT, P1 ;  /* 0x000000050400720c */ /* 0x000fe40003f26110 */
[----:B------:R0:W-:Y:S04]  /*11a0*/  STL.U8 [R0+0x1f], RZ ;  /* 0x00001fff00007387 */ /* 0x0001e80000100000 */
[----:B------:R0:W-:Y:S07]  /*11b0*/  STL.U8 [R0+0x20], RZ ;  /* 0x000020ff00007387 */ /* 0x0001ee0000100000 */
[----:B------:R-:W-:Y:S05]  /*11c0*/  @!P1 BRA `(.L_x_11) ;  /* 0xfffffffc00d89947 */ /* 0x000fea000383ffff */
.L_x_10:
[----:B------:R-:W-:Y:S05]  /*11d0*/  BSYNC.RECONVERGENT B1 ;  /* 0x0000000000017941 */ /* 0x000fea0003800200 */
.L_x_9:
[----:B0-----:R-:W-:Y:S02]  /*11e0*/  IADD3 R0, P3, PT, -R3, R8, RZ ;  /* 0x0000000803007210 */ /* 0x001fe40007f7e1ff */
[----:B------:R-:W-:Y:S02]  /*11f0*/  ISETP.GT.U32.AND P2, PT, R8, R3, PT ;  /* 0x000000030800720c */ /* 0x000fe40003f44070 */
[----:B------:R-:W-:Y:S01]  /*1200*/  ISETP.LE.U32.AND P1, PT, R0, 0x1, PT ;  /* 0x000000010000780c */ /* 0x000fe20003f23070 */
[C---:B------:R-:W-:Y:S01]  /*1210*/  IMAD.X R0, R9.reuse, 0x1, ~R4, P3 ;  /* 0x0000000109007824 */ /* 0x040fe200018e0e04 */
[----:B------:R-:W-:-:S04]  /*1220*/  ISETP.GT.U32.AND.EX P2, PT, R9, R4, PT, P2 ;  /* 0x000000040900720c */ /* 0x000fc80003f44120 */
[----:B------:R-:W-:-:S13]  /*1230*/  ISETP.LE.U32.OR.EX P1, PT, R0, RZ, !P2, P1 ;  /* 0x000000ff0000720c */ /* 0x000fda0005723510 */
[C---:B------:R-:W-:Y:S01]  /*1240*/  @!P1 IMAD.IADD R5, R3.reuse, 0x1, R6 ;  /* 0x0000000103059824 */ /* 0x040fe200078e0206 */
[----:B------:R-:W-:Y:S02]  /*1250*/  @!P1 IADD3 R3, P3, PT, R3, 0x2, RZ ;  /* 0x0000000203039810 */ /* 0x000fe40007f7e0ff */
[----:B------:R-:W-:Y:S02]  /*1260*/  @!P1 PLOP3.LUT P0, PT, PT, PT, PT, 0x8, 0x80 ;  /* 0x000000000080981c */ /* 0x000fe40003f0e170 */
[----:B------:R-:W-:Y:S01]  /*1270*/  ISETP.LT.U32.AND P2, PT, R3, R8, PT ;  /* 0x000000080300720c */ /* 0x000fe20003f41070 */
[----:B------:R-:W-:Y:S01]  /*1280*/  @!P1 IMAD.X R4, RZ, RZ, R4, P3 ;  /* 0x000000ffff049224 */ /* 0x000fe200018e0604 */
[----:B------:R0:W-:Y:S04]  /*1290*/  @!P1 STL.U8 [R5+0x1d], RZ ;  /* 0x00001dff05009387 */ /* 0x0001e80000100000 */
[----:B------:R-:W-:Y:S01]  /*12a0*/  ISETP.LT.U32.OR.EX P0, PT, R4, R9, P0, P2 ;  /* 0x000000090400720c */ /* 0x000fe20000701520 */
[----:B------:R0:W-:-:S12]  /*12b0*/  @!P1 STL.U8 [R5+0x1e], RZ ;  /* 0x00001eff05009387 */ /* 0x0001d80000100000 */
[----:B------:R-:W-:-:S05]  /*12c0*/  @P0 IMAD.IADD R0, R3, 0x1, R6 ;  /* 0x0000000103000824 */ /* 0x000fca00078e0206 */
[----:B------:R0:W-:Y:S02]  /*12d0*/  @P0 STL.U8 [R0+0x1d], RZ ;  /* 0x00001dff00000387 */ /* 0x0001e40000100000 */
.L_x_8:
[----:B------:R-:W-:Y:S05]  /*12e0*/  BSYNC.RECONVERGENT B0 ;  /* 0x0000000000007941 */ /* 0x000fea0003800200 */
.L_x_7:
[----:B------:R-:W-:Y:S01]  /*12f0*/  BSSY.RECONVERGENT B0, `(.L_x_12) ;  /* 0x000000b000007945 */ /* 0x000fe20003800200 */
[----:B0-----:R-:W-:Y:S02]  /*1300*/  IMAD.MOV.U32 R0, RZ, RZ, RZ ;  /* 0x000000ffff007224 */ /* 0x001fe400078e00ff */
[----:B-1----:R-:W-:-:S07]  /*1310*/  IMAD.MOV.U32 R5, RZ, RZ, RZ ;  /* 0x000000ffff057224 */ /* 0x002fce00078e00ff */
.L_x_13:
[----:B0-----:R-:W-:-:S05]  /*1320*/  IMAD.IADD R4, R1, 0x1, R0 ;  /* 0x0000000101047824 */ /* 0x001fca00078e0200 */
[----:B------:R-:W2:Y:S01]  /*1330*/  LDL.U8 R3, [R4+0x240] ;  /* 0x0002400004037983 */ /* 0x000ea20000100000 */
[----:B------:R-:W-:-:S05]  /*1340*/  IADD3 R0, P0, PT, R0, 0x1, RZ ;  /* 0x0000000100007810 */ /* 0x000fca0007f1e0ff */
[----:B------:R-:W-:Y:S01]  /*1350*/  IMAD.X R5, RZ, RZ, R5, P0 ;  /* 0x000000ffff057224 */ /* 0x000fe200000e0605 */
[----:B------:R-:W-:-:S04]  /*1360*/  ISETP.GE.U32.AND P0, PT, R0, R37, PT ;  /* 0x000000250000720c */ /* 0x000fc80003f06070 */
[----:B------:R-:W-:Y:S01]  /*1370*/  ISETP.GE.U32.AND.EX P0, PT, R5, RZ, PT, P0 ;  /* 0x000000ff0500720c */ /* 0x000fe20003f06100 */
[----:B--2---:R0:W-:-:S12]  /*1380*/  STL.U8 [R4+0x100], R3 ;  /* 0x0001000304007387 */ /* 0x0041d80000100000 */
[----:B------:R-:W-:Y:S05]  /*1390*/  @!P0 BRA `(.L_x_13) ;  /* 0xfffffffc00e08947 */ /* 0x000fea000383ffff */
[----:B------:R-:W-:Y:S05]  /*13a0*/  BSYNC.RECONVERGENT B0 ;  /* 0x0000000000007941 */ /* 0x000fea0003800200 */
.L_x_12:
[----:B------:R-:W-:Y:S02]  /*13b0*/  IMAD.MOV.U32 R11, RZ, RZ, 0x80 ;  /* 0x00000080ff0b7424 */ /* 0x000fe400078e00ff */
[----:B------:R-:W-:-:S05]  /*13c0*/  IMAD.IADD R20, R1, 0x1, R36 ;  /* 0x0000000101147824 */ /* 0x000fca00078e0224 */
[----:B------:R1:W-:Y:S04]  /*13d0*/  STL.U8 [R20+0x11d], R11 ;  /* 0x00011d0b14007387 */ /* 0x0003e80000100000 */
[----:B0-----:R-:W2:Y:S01]  /*13e0*/  LDL.128 R4, [R1+0x100] ;  /* 0x0001000001047983 */ /* 0x001ea20000100c00 */
[C---:B------:R-:W-:Y:S02]  /*13f0*/  SHF.L.U32 R3, R37.reuse, 0x3, RZ ;  /* 0x0000000325037819 */ /* 0x040fe400000006ff */
[C---:B------:R-:W-:Y:S02]  /*1400*/  SHF.R.U64 R12, R37.reuse, 0x5, RZ ;  /* 0x00000005250c7819 */ /* 0x040fe400000012ff */
[C---:B------:R-:W-:Y:S02]  /*1410*/  SHF.R.U64 R0, R37.reuse, 0xd, RZ ;  /* 0x0000000d25007819 */ /* 0x040fe400000012ff */
[----:B------:R-:W-:-:S02]  /*1420*/  SHF.R.U64 R13, R37, 0x15, RZ ;  /* 0x00000015250d7819 */ /* 0x000fc400000012ff */
[----:B------:R-:W-:Y:S02]  /*1430*/  LOP3.LUT R3, R3, 0xffff, RZ, 0xc0, !PT ;  /* 0x0000ffff03037812 */ /* 0x000fe400078ec0ff */
[----:B------:R-:W-:Y:S02]  /*1440*/  PRMT R14, R13, 0x3340, R0 ;  /* 0x000033400d0e7816 */ /* 0x000fe40000000000 */
[----:B------:R-:W-:-:S04]  /*1450*/  PRMT R9, R12, 0x3340, R3 ;  /* 0x000033400c097816 */ /* 0x000fc80000000003 */
[----:B------:R-:W-:-:S05]  /*1460*/  PRMT R14, R14, 0x5410, R9 ;  /* 0x000054100e0e7816 */ /* 0x000fca0000000009 */
[----:B------:R-:W-:Y:S01]  /*1470*/  STL [R1+0x13c], R14 ;  /* 0x00013c0e01007387 */ /* 0x000fe20000100800 */
[C---:B--2---:R-:W-:Y:S02]  /*1480*/  PRMT R8, R5.reuse, 0x7771, RZ ;  /* 0x0000777105087816 */ /* 0x044fe400000000ff */
[----:B------:R-:W-:Y:S02]  /*1490*/  PRMT R10, R4, 0x7771, RZ ;  /* 0x00007771040a7816 */ /* 0x000fe400000000ff */
[----:B-1----:R-:W-:Y:S01]  /*14a0*/  PRMT R11, R5, 0x7770, RZ ;  /* 0x00007770050b7816 */ /* 0x002fe200000000ff */
[----:B------:R-:W-:Y:S01]  /*14b0*/  IMAD.U32 R20, R8, 0x10000, RZ ;  /* 0x0001000008147824 */ /* 0x000fe200078e00ff */
[----:B------:R-:W-:Y:S01]  /*14c0*/  PRMT R8, R4, 0x7770, RZ ;  /* 0x0000777004087816 */ /* 0x000fe200000000ff */
[----:B------:R-:W-:Y:S01]  /*14d0*/  IMAD.U32 R10, R10, 0x10000, RZ ;  /* 0x000100000a0a7824 */ /* 0x000fe200078e00ff */
[----:B------:R-:W-:Y:S02]  /*14e0*/  PRMT R22, R4, 0x7772, RZ ;  /* 0x0000777204167816 */ /* 0x000fe400000000ff */
[----:B------:R-:W-:-:S02]  /*14f0*/  LOP3.LUT R20, R20, 0xff0000, RZ, 0xc0, !PT ;  /* 0x00ff000014147812 */ /* 0x000fc400078ec0ff */
[----:B------:R-:W-:Y:S01]  /*1500*/  LOP3.LUT R15, R10, 0xff0000, RZ, 0xc0, !PT ;  /* 0x00ff00000a0f7812 */ /* 0x000fe200078ec0ff */
[----:B------:R-:W-:Y:S01]  /*1510*/  IMAD.SHL.U32 R22, R22, 0x100, RZ ;  /* 0x0000010016167824 */ /* 0x000fe200078e00ff */
[----:B------:R-:W-:Y:S01]  /*1520*/  PRMT R21, R5, 0x7772, RZ ;  /* 0x0000777205157816 */ /* 0x000fe200000000ff */
[----:B------:R-:W-:Y:S01]  /*1530*/  IMAD R9, R11, 0x1000000, R20 ;  /* 0x010000000b097824 */ /* 0x000fe200078e0214 */
[----:B------:R-:W-:Y:S01]  /*1540*/  PRMT R11, R4, 0x7773, RZ ;  /* 0x00007773040b7816 */ /* 0x000fe200000000ff */
[----:B------:R-:W-:Y:S01]  /*1550*/  IMAD R8, R8, 0x1000000, R15 ;  /* 0x0100000008087824 */ /* 0x000fe200078e020f */
[----:B------:R-:W-:Y:S01]  /*1560*/  PRMT R4, R5, 0x7773, RZ ;  /* 0x0000777305047816 */ /* 0x000fe200000000ff */
[----:B------:R-:W-:Y:S01]  /*1570*/  IMAD.SHL.U32 R21, R21, 0x100, RZ ;  /* 0x0000010015157824 */ /* 0x000fe200078e00ff */
[----:B------:R-:W-:Y:S02]  /*1580*/  PRMT R5, R7, 0x7771, RZ ;  /* 0x0000777107057816 */ /* 0x000fe400000000ff */
[----:B------:R-:W-:-:S02]  /*1590*/  PRMT R15, R6, 0x7771, RZ ;  /* 0x00007771060f7816 */ /* 0x000fc400000000ff */
[C---:B------:R-:W-:Y:S01]  /*15a0*/  PRMT R20, R6.reuse, 0x7770, RZ ;  /* 0x0000777006147816 */ /* 0x040fe200000000ff */
[----:B------:R-:W-:Y:S01]  /*15b0*/  IMAD.U32 R5, R5, 0x10000, RZ ;  /* 0x0001000005057824 */ /* 0x000fe200078e00ff */
[C---:B------:R-:W-:Y:S01]  /*15c0*/  PRMT R10, R6.reuse, 0x7772, RZ ;  /* 0x00007772060a7816 */ /* 0x040fe200000000ff */
[----:B------:R-:W-:Y:S01]  /*15d0*/  IMAD.U32 R15, R15, 0x10000, RZ ;  /* 0x000100000f0f7824 */ /* 0x000fe200078e00ff */
[----:B------:R-:W-:Y:S02]  /*15e0*/  PRMT R23, R6, 0x7773, RZ ;  /* 0x0000777306177816 */ /* 0x000fe400000000ff */
[----:B------:R-:W-:Y:S01]  /*15f0*/  LOP3.LUT R25, R5, 0xff0000, RZ, 0xc0, !PT ;  /* 0x00ff000005197812 */ /* 0x000fe200078ec0ff */
[----:B------:R-:W-:Y:S01]  /*1600*/  IMAD.SHL.U32 R10, R10, 0x100, RZ ;  /* 0x000001000a0a7824 */ /* 0x000fe200078e00ff */
[----:B------:R-:W-:Y:S02]  /*1610*/  PRMT R6, R7, 0x7770, RZ ;  /* 0x0000777007067816 */ /* 0x000fe400000000ff */
[----:B------:R-:W-:-:S02]  /*1620*/  LOP3.LUT R15, R15, 0xff0000, RZ, 0xc0, !PT ;  /* 0x00ff00000f0f7812 */ /* 0x000fc400078ec0ff */
[C---:B------:R-:W-:Y:S01]  /*1630*/  PRMT R5, R7.reuse, 0x7772, RZ ;  /* 0x0000777207057816 */ /* 0x040fe200000000ff */
[----:B------:R-:W-:Y:S01]  /*1640*/  IMAD R6, R6, 0x1000000, R25 ;  /* 0x0100000006067824 */ /* 0x000fe200078e0219 */
[----:B------:R-:W-:Y:S01]  /*1650*/  PRMT R7, R7, 0x7773, RZ ;  /* 0x0000777307077816 */ /* 0x000fe200000000ff */
[----:B------:R-:W-:Y:S01]  /*1660*/  IMAD R15, R20, 0x1000000, R15 ;  /* 0x01000000140f7824 */ /* 0x000fe200078e020f */
[----:B------:R-:W-:Y:S01]  /*1670*/  LOP3.LUT R8, R11, R8, R22, 0xfe, !PT ;  /* 0x000000080b087212 */ /* 0x000fe200078efe16 */
[----:B------:R-:W-:Y:S01]  /*1680*/  IMAD.SHL.U32 R5, R5, 0x100, RZ ;  /* 0x0000010005057824 */ /* 0x000fe200078e00ff */
[----:B------:R-:W-:Y:S02]  /*1690*/  LOP3.LUT R9, R4, R9, R21, 0xfe, !PT ;  /* 0x0000000904097212 */ /* 0x000fe400078efe15 */
[----:B------:R-:W-:Y:S02]  /*16a0*/  LOP3.LUT R10, R23, R15, R10, 0xfe, !PT ;  /* 0x0000000f170a7212 */ /* 0x000fe400078efe0a */
[----:B------:R-:W-:-:S05]  /*16b0*/  LOP3.LUT R11, R7, R6, R5, 0xfe, !PT ;  /* 0x00000006070b7212 */ /* 0x000fca00078efe05 */
[----:B------:R0:W-:Y:S04]  /*16c0*/  STL.128 [R2], R8 ;  /* 0x0000000802007387 */ /* 0x0001e80000100c00 */
[----:B------:R-:W2:Y:S02]  /*16d0*/  LDL.128 R4, [R1+0x110] ;  /* 0x0001100001047983 */ /* 0x000ea40000100c00 */
[C---:B--2---:R-:W-:Y:S02]  /*16e0*/  PRMT R15, R4.reuse, 0x7771, RZ ;  /* 0x00007771040f7816 */ /* 0x044fe400000000ff */
[----:B------:R-:W-:Y:S02]  /*16f0*/  PRMT R21, R4, 0x7770, RZ ;  /* 0x0000777004157816 */ /* 0x000fe400000000ff */
[----:B------:R-:W-:Y:S01]  /*1700*/  PRMT R22, R6, 0x7771, RZ ;  /* 0x0000777106167816 */ /* 0x000fe200000000ff */
[----:B------:R-:W-:Y:S01]  /*1710*/  IMAD.U32 R15, R15, 0x10000, RZ ;  /* 0x000100000f0f7824 */ /* 0x000fe200078e00ff */
[----:B0-----:R-:W-:-:S02]  /*1720*/  PRMT R10, R7, 0x7771, RZ ;  /* 0x00007771070a7816 */ /* 0x001fc400000000ff */
[----:B------:R-:W-:Y:S01]  /*1730*/  PRMT R8, R5, 0x7772, RZ ;  /* 0x0000777205087816 */ /* 0x000fe200000000ff */
[----:B------:R-:W-:Y:S01]  /*1740*/  IMAD.U32 R22, R22, 0x10000, RZ ;  /* 0x0001000016167824 */ /* 0x000fe200078e00ff */
[----:B------:R-:W-:Y:S01]  /*1750*/  LOP3.LUT R20, R15, 0xff0000, RZ, 0xc0, !PT ;  /* 0x00ff00000f147812 */ /* 0x000fe200078ec0ff */
[----:B------:R-:W-:Y:S01]  /*1760*/  IMAD.U32 R24, R10, 0x10000, RZ ;  /* 0x000100000a187824 */ /* 0x000fe200078e00ff */
[----:B------:R-:W-:Y:S01]  /*1770*/  PRMT R15, R4, 0x7772, RZ ;  /* 0x00007772040f7816 */ /* 0x000fe200000000ff */
[----:B------:R-:W-:Y:S01]  /*1780*/  IMAD.SHL.U32 R8, R8, 0x100, RZ ;  /* 0x0000010008087824 */ /* 0x000fe200078e00ff */
[C---:B------:R-:W-:Y:S01]  /*1790*/  PRMT R23, R6.reuse, 0x7770, RZ ;  /* 0x0000777006177816 */ /* 0x040fe200000000ff */
[----:B------:R-:W-:Y:S01]  /*17a0*/  IMAD R21, R21, 0x1000000, R20 ;  /* 0x0100000015157824 */ /* 0x000fe200078e0214 */
[----:B------:R-:W-:Y:S01]  /*17b0*/  PRMT R20, R5, 0x7771, RZ ;  /* 0x0000777105147816 */ /* 0x000fe200000000ff */
[----:B------:R-:W-:Y:S01]  /*17c0*/  IMAD.SHL.U32 R15, R15, 0x100, RZ ;  /* 0x000001000f0f7824 */ /* 0x000fe200078e00ff */
[----:B------:R-:W-:-:S02]  /*17d0*/  PRMT R9, R6, 0x7772, RZ ;  /* 0x0000777206097816 */ /* 0x000fc400000000ff */
[C---:B------:R-:W-:Y:S01]  /*17e0*/  PRMT R11, R7.reuse, 0x7770, RZ ;  /* 0x00007770070b7816 */ /* 0x040fe200000000ff */
[----:B------:R-:W-:Y:S01]  /*17f0*/  IMAD.U32 R20, R20, 0x10000, RZ ;  /* 0x0001000014147824 */ /* 0x000fe200078e00ff */
[----:B------:R-:W-:Y:S01]  /*1800*/  PRMT R10, R7, 0x7772, RZ ;  /* 0x00007772070a7816 */ /* 0x000fe200000000ff */
[----:B------:R-:W-:Y:S01]  /*1810*/  IMAD.SHL.U32 R9, R9, 0x100, RZ ;  /* 0x0000010009097824 */ /* 0x000fe200078e00ff */
[----:B------:R-:W-:Y:S02]  /*1820*/  LOP3.LUT R22, R22, 0xff0000, RZ, 0xc0, !PT ;  /* 0x00ff000016167812 */ /* 0x000fe400078ec0ff */
[----:B------:R-:W-:Y:S01]  /*1830*/  LOP3.LUT R24, R24, 0xff0000, RZ, 0xc0, !PT ;  /* 0x00ff000018187812 */ /* 0x000fe200078ec0ff */
[----:B------:R-:W-:Y:S01]  /*1840*/  IMAD.SHL.U32 R10, R10, 0x100, RZ ;  /* 0x000001000a0a7824 */ /* 0x000fe200078e00ff */
[----:B------:R-:W-:Y:S01]  /*1850*/  PRMT R14, R5, 0x7770, RZ ;  /* 0x00007770050e7816 */ /* 0x000fe200000000ff */
[----:B------:R-:W-:Y:S01]  /*1860*/  IMAD R23, R23, 0x1000000, R22 ;  /* 0x0100000017177824 */ /* 0x000fe200078e0216 */
[----:B------:R-:W-:-:S02]  /*1870*/  LOP3.LUT R25, R20, 0xff0000, RZ, 0xc0, !PT ;  /* 0x00ff000014197812 */ /* 0x000fc400078ec0ff */
[----:B------:R-:W-:Y:S01]  /*1880*/  PRMT R20, R7, 0x7773, RZ ;  /* 0x0000777307147816 */ /* 0x000fe200000000ff */
[----:B------:R-:W-:Y:S01]  /*1890*/  IMAD R7, R11, 0x1000000, R24 ;  /* 0x010000000b077824 */ /* 0x000fe200078e0218 */
[----:B------:R-:W-:Y:S02]  /*18a0*/  PRMT R4, R4, 0x7773, RZ ;  /* 0x0000777304047816 */ /* 0x000fe400000000ff */
[----:B------:R-:W-:Y:S02]  /*18b0*/  PRMT R5, R5, 0x7773, RZ ;  /* 0x0000777305057816 */ /* 0x000fe400000000ff */
[----:B------:R-:W-:Y:S02]  /*18c0*/  PRMT R6, R6, 0x7773, RZ ;  /* 0x0000777306067816 */ /* 0x000fe400000000ff */
[----:B------:R-:W-:Y:S02]  /*18d0*/  LEA R14, R14, R25, 0x18 ;  /* 0x000000190e0e7211 */ /* 0x000fe400078ec0ff */
[----:B------:R-:W-:-:S02]  /*18e0*/  LOP3.LUT R4, R4, R21, R15, 0xfe, !PT ;  /* 0x0000001504047212 */ /* 0x000fc400078efe0f */
[----:B------:R-:W-:Y:S02]  /*18f0*/  LOP3.LUT R5, R5, R14, R8, 0xfe, !PT ;  /* 0x0000000e05057212 */ /* 0x000fe400078efe08 */
[----:B------:R-:W-:Y:S02]  /*1900*/  LOP3.LUT R6, R6, R23, R9, 0xfe, !PT ;  /* 0x0000001706067212 */ /* 0x000fe400078efe09 */
[----:B------:R-:W-:-:S05]  /*1910*/  LOP3.LUT R7, R20, R7, R10, 0xfe, !PT ;  /* 0x0000000714077212 */ /* 0x000fca00078efe0a */
[----:B------:R0:W-:Y:S04]  /*1920*/  STL.128 [R2+0x10], R4 ;  /* 0x0000100402007387 */ /* 0x0001e80000100c00 */
[----:B------:R-:W2:Y:S02]  /*1930*/  LDL.128 R8, [R1+0x120] ;  /* 0x0001200001087983 */ /* 0x000ea40000100c00 */
[C---:B--2---:R-:W-:Y:S02]  /*1940*/  PRMT R14, R8.reuse, 0x7771, RZ ;  /* 0x00007771080e7816 */ /* 0x044fe400000000ff */
[----:B------:R-:W-:Y:S02]  /*1950*/  PRMT R15, R8, 0x7770, RZ ;  /* 0x00007770080f7816 */ /* 0x000fe400000000ff */
[C---:B------:R-:W-:Y:S01]  /*1960*/  PRMT R21, R9.reuse, 0x7770, RZ ;  /* 0x0000777009157816 */ /* 0x040fe200000000ff */
[----:B------:R-:W-:Y:S01]  /*1970*/  IMAD.U32 R14, R14, 0x10000, RZ ;  /* 0x000100000e0e7824 */ /* 0x000fe200078e00ff */
[----:B0-----:R-:W-:-:S02]  /*1980*/  PRMT R4, R9, 0x7772, RZ ;  /* 0x0000777209047816 */ /* 0x001fc400000000ff */
[----:B------:R-:W-:Y:S02]  /*1990*/  PRMT R5, R9, 0x7773, RZ ;  /* 0x0000777309057816 */ /* 0x000fe400000000ff */
[----:B------:R-:W-:Y:S02]  /*19a0*/  LOP3.LUT R20, R14, 0xff0000, RZ, 0xc0, !PT ;  /* 0x00ff00000e147812 */ /* 0x000fe400078ec0ff */
[C---:B------:R-:W-:Y:S02]  /*19b0*/  PRMT R22, R10.reuse, 0x7771, RZ ;  /* 0x000077710a167816 */ /* 0x040fe400000000ff */
[----:B------:R-:W-:Y:S01]  /*19c0*/  PRMT R23, R10, 0x7770, RZ ;  /* 0x000077700a177816 */ /* 0x000fe200000000ff */
[----:B------:R-:W-:Y:S01]  /*19d0*/  IMAD R15, R15, 0x1000000, R20 ;  /* 0x010000000f0f7824 */ /* 0x000fe200078e0214 */
[----:B------:R-:W-:Y:S01]  /*19e0*/  PRMT R20, R9, 0x7771, RZ ;  /* 0x0000777109147816 */ /* 0x000fe200000000ff */
[----:B------:R-:W-:Y:S01]  /*19f0*/  IMAD.U32 R22, R22, 0x10000, RZ ;  /* 0x0001000016167824 */ /* 0x000fe200078e00ff */
[----:B------:R-:W-:-:S02]  /*1a00*/  PRMT R9, R11, 0x7771, RZ ;  /* 0x000077710b097816 */ /* 0x000fc400000000ff */
[----:B------:R-:W-:Y:S01]  /*1a10*/  PRMT R7, R10, 0x7772, RZ ;  /* 0x000077720a077816 */ /* 0x000fe200000000ff */
[----:B------:R-:W-:Y:S01]  /*1a20*/  IMAD.U32 R20, R20, 0x10000, RZ ;  /* 0x0001000014147824 */ /* 0x000fe200078e00ff */
[----:B------:R-:W-:Y:S01]  /*1a30*/  PRMT R6, R10, 0x7773, RZ ;  /* 0x000077730a067816 */ /* 0x000fe200000000ff */
[----:B------:R-:W-:Y:S01]  /*1a40*/  IMAD.U32 R24, R9, 0x10000, RZ ;  /* 0x0001000009187824 */ /* 0x000fe200078e00ff */
[----:B------:R-:W-:Y:S01]  /*1a50*/  PRMT R10, R11, 0x7770, RZ ;  /* 0x000077700b0a7816 */ /* 0x000fe200000000ff */
[----:B------:R-:W-:Y:S01]  /*1a60*/  IMAD.SHL.U32 R7, R7, 0x100, RZ ;  /* 0x0000010007077824 */ /* 0x000fe200078e00ff */
[----:B------:R-:W-:Y:S02]  /*1a70*/  LOP3.LUT R22, R22, 0xff0000, RZ, 0xc0, !PT ;  /* 0x00ff000016167812 */ /* 0x000fe400078ec0ff */
[----:B------:R-:W-:Y:S02]  /*1a80*/  LOP3.LUT R25, R24, 0xff0000, RZ, 0xc0, !PT ;  /* 0x00ff000018197812 */ /* 0x000fe400078ec0ff */
[----:B------:R-:W-:Y:S01]  /*1a90*/  PRMT R14, R8, 0x7772, RZ ;  /* 0x00007772080e7816 */ /* 0x000fe200000000ff */
[----:B------:R-:W-:Y:S01]  /*1aa0*/  IMAD R23, R23, 0x1000000, R22 ;  /* 0x0100000017177824 */ /* 0x000fe200078e0216 */
[----:B------:R-:W-:Y:S01]  /*1ab0*/  LOP3.LUT R20, R20, 0xff0000, RZ, 0xc0, !PT ;  /* 0x00ff000014147812 */ /* 0x000fe200078ec0ff */
[----:B------:R-:W-:Y:S01]  /*1ac0*/  IMAD R25, R10, 0x1000000, R25 ;  /* 0x010000000a197824 */ /* 0x000fe200078e0219 */
[----:B------:R-:W-:Y:S01]  /*1ad0*/  PRMT R9, R11, 0x7772, RZ ;  /* 0x000077720b097816 */ /* 0x000fe200000000ff */
[----:B------:R-:W-:Y:S01]  /*1ae0*/  IMAD.SHL.U32 R14, R14, 0x100, RZ ;  /* 0x000001000e0e7824 */ /* 0x000fe200078e00ff */
[----:B------:R-:W-:Y:S01]  /*1af0*/  PRMT R8, R8, 0x7773, RZ ;  /* 0x0000777308087816 */ /* 0x000fe200000000ff */
[----:B------:R-:W-:Y:S01]  /*1b00*/  IMAD R20, R21, 0x1000000, R20 ;  /* 0x0100000015147824 */ /* 0x000fe200078e0214 */
[----:B------:R-:W-:Y:S01]  /*1b10*/  PRMT R11, R11, 0x7773, RZ ;  /* 0x000077730b0b7816 */ /* 0x000fe200000000ff */
[----:B------:R-:W-:Y:S01]  /*1b20*/  IMAD.SHL.U32 R10, R4, 0x100, RZ ;  /* 0x00000100040a7824 */ /* 0x000fe200078e00ff */
[----:B------:R-:W-:-:S02]  /*1b30*/  SHF.L.U32 R22, R9, 0x8, RZ ;  /* 0x0000000809167819 */ /* 0x000fc400000006ff */
[----:B------:R-:W-:Y:S02]  /*1b40*/  LOP3.LUT R6, R6, R23, R7, 0xfe, !PT ;  /* 0x0000001706067212 */ /* 0x000fe400078efe07 */
[----:B------:R-:W-:Y:S02]  /*1b50*/  LOP3.LUT R4, R8, R15, R14, 0xfe, !PT ;  /* 0x0000000f08047212 */ /* 0x000fe400078efe0e */
[----:B------:R-:W-:Y:S02]  /*1b60*/  LOP3.LUT R5, R5, R20, R10, 0xfe, !PT ;  /* 0x0000001405057212 */ /* 0x000fe400078efe0a */
[----:B------:R-:W-:-:S05]  /*1b70*/  LOP3.LUT R7, R11, R25, R22, 0xfe, !PT ;  /* 0x000000190b077212 */ /* 0x000fca00078efe16 */
[----:B------:R0:W-:Y:S04]  /*1b80*/  STL.128 [R2+0x20], R4 ;  /* 0x0000200402007387 */ /* 0x0001e80000100c00 */
[----:B------:R-:W2:Y:S04]  /*1b90*/  LDL R10, [R1+0x138] ;  /* 0x00013800010a7983 */ /* 0x000ea80000100800 */
[----:B------:R-:W3:Y:S01]  /*1ba0*/  LDL.64 R20, [R1+0x130] ;  /* 0x0001300001147983 */ /* 0x000ee20000100a00 */
[----:B------:R-:W-:-:S05]  /*1bb0*/  IMAD.U32 R0, R0, 0x10000, RZ ;  /* 0x0001000000007824 */ /* 0x000fca00078e00ff */
[----:B------:R-:W-:Y:S01]  /*1bc0*/  LOP3.LUT R22, R0, 0xff0000, RZ, 0xc0, !PT ;  /* 0x00ff000000167812 */ /* 0x000fe200078ec0ff */
[----:B------:R-:W-:Y:S01]  /*1bd0*/  IMAD.SHL.U32 R12, R12, 0x100, RZ ;  /* 0x000001000c0c7824 */ /* 0x000fe200078e00ff */
[----:B------:R-:W-:-:S03]  /*1be0*/  LOP3.LUT R3, R3, 0xf8, RZ, 0xc0, !PT ;  /* 0x000000f803037812 */ /* 0x000fc600078ec0ff */
[----:B------:R-:W-:Y:S01]  /*1bf0*/  IMAD R22, R13, 0x1000000, R22 ;  /* 0x010000000d167824 */ /* 0x000fe200078e0216 */
[----:B------:R-:W-:Y:S01]  /*1c00*/  BSSY.RECONVERGENT B0, `(.L_x_14) ;  /* 0x0000058000007945 */ /* 0x000fe20003800200 */
[----:B--2---:R-:W-:Y:S02]  /*1c10*/  PRMT R0, R10, 0x7771, RZ ;  /* 0x000077710a007816 */ /* 0x004fe400000000ff */
[----:B---3--:R-:W-:-:S03]  /*1c20*/  PRMT R11, R20, 0x7771, RZ ;  /* 0x00007771140b7816 */ /* 0x008fc600000000ff */
[----:B------:R-:W-:Y:S01]  /*1c30*/  IMAD.U32 R0, R0, 0x10000, RZ ;  /* 0x0001000000007824 */ /* 0x000fe200078e00ff */
[----:B------:R-:W-:Y:S02]  /*1c40*/  PRMT R8, R21, 0x7771, RZ ;  /* 0x0000777115087816 */ /* 0x000fe400000000ff */
[----:B0-----:R-:W-:Y:S01]  /*1c50*/  PRMT R4, R10, 0x7770, RZ ;  /* 0x000077700a047816 */ /* 0x001fe200000000ff */
[----:B------:R-:W-:Y:S01]  /*1c60*/  IMAD.U32 R11, R11, 0x10000, RZ ;  /* 0x000100000b0b7824 */ /* 0x000fe200078e00ff */
[----:B------:R-:W-:Y:S01]  /*1c70*/  LOP3.LUT R5, R0, 0xff0000, RZ, 0xc0, !PT ;  /* 0x00ff000000057812 */ /* 0x000fe200078ec0ff */
[----:B------:R-:W-:Y:S01]  /*1c80*/  IMAD.U32 R8, R8, 0x10000, RZ ;  /* 0x0001000008087824 */ /* 0x000fe200078e00ff */
[----:B------:R-:W-:Y:S02]  /*1c90*/  PRMT R0, R10, 0x7772, RZ ;  /* 0x000077720a007816 */ /* 0x000fe400000000ff */
[----:B------:R-:W-:Y:S01]  /*1ca0*/  PRMT R14, R20, 0x7770, RZ ;  /* 0x00007770140e7816 */ /* 0x000fe200000000ff */
[----:B------:R-:W-:Y:S01]  /*1cb0*/  IMAD R7, R4, 0x1000000, R5 ;  /* 0x0100000004077824 */ /* 0x000fe200078e0205 */
[----:B------:R-:W-:Y:S01]  /*1cc0*/  PRMT R9, R21, 0x7770, RZ ;  /* 0x0000777015097816 */ /* 0x000fe200000000ff */
[----:B------:R-:W-:Y:S01]  /*1cd0*/  IMAD.SHL.U32 R0, R0, 0x100, RZ ;  /* 0x0000010000007824 */ /* 0x000fe200078e00ff */
[----:B------:R-:W-:-:S02]  /*1ce0*/  LOP3.LUT R11, R11, 0xff0000, RZ, 0xc0, !PT ;  /* 0x00ff00000b0b7812 */ /* 0x000fc400078ec0ff */
[----:B------:R-:W-:Y:S02]  /*1cf0*/  LOP3.LUT R24, R8, 0xff0000, RZ, 0xc0, !PT ;  /* 0x00ff000008187812 */ /* 0x000fe400078ec0ff */
[----:B------:R-:W-:Y:S02]  /*1d00*/  PRMT R5, R20, 0x7772, RZ ;  /* 0x0000777214057816 */ /* 0x000fe400000000ff */
[----:B------:R-:W-:Y:S01]  /*1d10*/  PRMT R4, R21, 0x7772, RZ ;  /* 0x0000777215047816 */ /* 0x000fe200000000ff */
[----:B------:R-:W-:Y:S01]  /*1d20*/  IMAD R8, R14, 0x1000000, R11 ;  /* 0x010000000e087824 */ /* 0x000fe200078e020b */
[----:B------:R-:W-:Y:S01]  /*1d30*/  PRMT R20, R20, 0x7773, RZ ;  /* 0x0000777314147816 */ /* 0x000fe200000000ff */
[----:B------:R-:W-:Y:S01]  /*1d40*/  IMAD R9, R9, 0x1000000, R24 ;  /* 0x0100000009097824 */ /* 0x000fe200078e0218 */
[----:B------:R-:W-:Y:S01]  /*1d50*/  PRMT R21, R21, 0x7773, RZ ;  /* 0x0000777315157816 */ /* 0x000fe200000000ff */
[----:B------:R-:W-:Y:S01]  /*1d60*/  IMAD.SHL.U32 R5, R5, 0x100, RZ ;  /* 0x0000010005057824 */ /* 0x000fe200078e00ff */
[----:B------:R-:W-:Y:S01]  /*1d70*/  LOP3.LUT R11, R12, 0xff00, RZ, 0xc0, !PT ;  /* 0x0000ff000c0b7812 */ /* 0x000fe200078ec0ff */
[----:B------:R-:W-:Y:S01]  /*1d80*/  IMAD.SHL.U32 R4, R4, 0x100, RZ ;  /* 0x0000010004047824 */ /* 0x000fe200078e00ff */
[----:B------:R-:W-:-:S02]  /*1d90*/  LOP3.LUT R7, R7, R0, RZ, 0xfc, !PT ;  /* 0x0000000007077212 */ /* 0x000fc400078efcff */
[----:B------:R-:W-:Y:S02]  /*1da0*/  IADD3 R11, PT, PT, R3, R22, R11 ;  /* 0x00000016030b7210 */ /* 0x000fe40007ffe00b */
[----:B------:R-:W-:Y:S02]  /*1db0*/  LOP3.LUT R8, R20, R8, R5, 0xfe, !PT ;  /* 0x0000000814087212 */ /* 0x000fe400078efe05 */
[----:B------:R-:W-:Y:S02]  /*1dc0*/  LOP3.LUT R9, R21, R9, R4, 0xfe, !PT ;  /* 0x0000000915097212 */ /* 0x000fe400078efe04 */
[----:B------:R-:W-:-:S05]  /*1dd0*/  LEA.HI R10, R10, R7, RZ, 0x8 ;  /* 0x000000070a0a7211 */ /* 0x000fca00078f40ff */
[----:B------:R0:W-:Y:S01]  /*1de0*/  STL.128 [R2+0x30], R8 ;  /* 0x0000300802007387 */ /* 0x0001e20000100c00 */
[----:B------:R-:W-:Y:S02]  /*1df0*/  VIADD R0, R2, 0x28 ;  /* 0x0000002802007836 */ /* 0x000fe40000000000 */
[----:B------:R-:W-:-:S07]  /*1e00*/  IMAD.MOV.U32 R3, RZ, RZ, RZ ;  /* 0x000000ffff037224 */ /* 0x000fce00078e00ff */
.L_x_15:
[----:B------:R-:W2:Y:S04]  /*1e10*/  LDL.64 R4, [R0+0x10] ;  /* 0x0000100000047983 */ /* 0x000ea80000100a00 */
[----:B0-----:R-:W3:Y:S04]  /*1e20*/  LDL.128 R8, [R0+-0x28] ;  /* 0xffffd80000087983 */ /* 0x001ee80000100c00 */
[----:B------:R-:W4:Y:S04]  /*1e30*/  LDL R15, [R0+-0x4] ;  /* 0xfffffc00000f7983 */ /* 0x000f280000100800 */
[----:B------:R-:W5:Y:S04]  /*1e40*/  LDL R7, [R0+-0x18] ;  /* 0xffffe80000077983 */ /* 0x000f680000100800 */
[----:B------:R-:W5:Y:S04]  /*1e50*/  LDL R12, [R0+0x8] ;  /* 0x00000800000c7983 */ /* 0x000f680000100800 */
[----:B------:R-:W5:Y:S01]  /*1e60*/  LDL R13, [R0+0x4] ;  /* 0x00000400000d7983 */ /* 0x000f620000100800 */
[----:B------:R-:W-:-:S05]  /*1e70*/  VIADD R3, R3, 0x4 ;  /* 0x0000000403037836 */ /* 0x000fca0000000000 */
[----:B------:R-:W-:Y:S02]  /*1e80*/  ISETP.NE.AND P0, PT, R3, 0x30, PT ;  /* 0x000000300300780c */ /* 0x000fe40003f05270 */
[C-C-:B--2---:R-:W-:Y:S02]  /*1e90*/  SHF.L.W.U32.HI R14, R5.reuse, 0xf, R5.reuse ;  /* 0x0000000f050e7819 */ /* 0x144fe40000010e05 */
[--C-:B------:R-:W-:Y:S02]  /*1ea0*/  SHF.L.W.U32.HI R21, R5, 0xd, R5.reuse ;  /* 0x0000000d05157819 */ /* 0x100fe40000010e05 */
[----:B------:R-:W-:Y:S02]  /*1eb0*/  SHF.R.U32.HI R5, RZ, 0xa, R5 ;  /* 0x0000000aff057819 */ /* 0x000fe40000011605 */
[----:B---3--:R-:W-:Y:S02]  /*1ec0*/  SHF.L.W.U32.HI R20, R10, 0x19, R10 ;  /* 0x000000190a147819 */ /* 0x008fe40000010e0a */
[----:B------:R-:W-:-:S02]  /*1ed0*/  LOP3.LUT R5, R5, R14, R21, 0x96, !PT ;  /* 0x0000000e05057212 */ /* 0x000fc400078e9615 */
[--C-:B------:R-:W-:Y:S02]  /*1ee0*/  SHF.L.W.U32.HI R23, R10, 0xe, R10.reuse ;  /* 0x0000000e0a177819 */ /* 0x100fe40000010e0a */
[----:B------:R-:W-:Y:S02]  /*1ef0*/  SHF.R.U32.HI R22, RZ, 0x3, R10 ;  /* 0x00000003ff167819 */ /* 0x000fe4000001160a */
[----:B------:R-:W-:Y:S02]  /*1f00*/  IADD3 R24, PT, PT, R9, R5, R6 ;  /* 0x0000000509187210 */ /* 0x000fe40007ffe006 */
[C-C-:B------:R-:W-:Y:S02]  /*1f10*/  SHF.L.W.U32.HI R5, R4.reuse, 0xf, R4.reuse ;  /* 0x0000000f04057819 */ /* 0x140fe40000010e04 */
[--C-:B------:R-:W-:Y:S02]  /*1f20*/  SHF.L.W.U32.HI R6, R4, 0xd, R4.reuse ;  /* 0x0000000d04067819 */ /* 0x100fe40000010e04 */
[----:B------:R-:W-:-:S02]  /*1f30*/  SHF.R.U32.HI R14, RZ, 0xa, R4 ;  /* 0x0000000aff0e7819 */ /* 0x000fc40000011604 */
[----:B------:R-:W-:Y:S02]  /*1f40*/  LOP3.LUT R23, R22, R20, R23, 0x96, !PT ;  /* 0x0000001416177212 */ /* 0x000fe400078e9617 */
[C-C-:B------:R-:W-:Y:S02]  /*1f50*/  SHF.L.W.U32.HI R20, R9.reuse, 0x19, R9.reuse ;  /* 0x0000001909147819 */ /* 0x140fe40000010e09 */
[--C-:B------:R-:W-:Y:S02]  /*1f60*/  SHF.L.W.U32.HI R21, R9, 0xe, R9.reuse ;  /* 0x0000000e09157819 */ /* 0x100fe40000010e09 */
[----:B------:R-:W-:Y:S01]  /*1f70*/  SHF.R.U32.HI R22, RZ, 0x3, R9 ;  /* 0x00000003ff167819 */ /* 0x000fe20000011609 */
[----:B------:R-:W-:Y:S01]  /*1f80*/  IMAD.IADD R9, R23, 0x1, R24 ;  /* 0x0000000117097824 */ /* 0x000fe200078e0218 */
[----:B------:R-:W-:Y:S02]  /*1f90*/  LOP3.LUT R5, R14, R5, R6, 0x96, !PT ;  /* 0x000000050e057212 */ /* 0x000fe400078e9606 */
[----:B------:R-:W-:-:S02]  /*1fa0*/  LOP3.LUT R20, R22, R20, R21, 0x96, !PT ;  /* 0x0000001416147212 */ /* 0x000fc400078e9615 */
[----:B----4-:R-:W-:Y:S02]  /*1fb0*/  IADD3 R5, PT, PT, R8, R5, R15 ;  /* 0x0000000508057210 */ /* 0x010fe40007ffe00f */
[C-C-:B------:R-:W-:Y:S02]  /*1fc0*/  SHF.L.W.U32.HI R6, R9.reuse, 0xf, R9.reuse ;  /* 0x0000000f09067819 */ /* 0x140fe40000010e09 */
[----:B------:R-:W-:Y:S01]  /*1fd0*/  SHF.L.W.U32.HI R21, R9, 0xd, R9 ;  /* 0x0000000d09157819 */ /* 0x000fe20000010e09 */
[----:B------:R-:W-:Y:S01]  /*1fe0*/  IMAD.IADD R8, R20, 0x1, R5 ;  /* 0x0000000114087824 */ /* 0x000fe200078e0205 */
[----:B------:R-:W-:Y:S02]  /*1ff0*/  SHF.R.U32.HI R14, RZ, 0xa, R9 ;  /* 0x0000000aff0e7819 */ /* 0x000fe40000011609 */
[----:B-----5:R-:W-:Y:S02]  /*2000*/  SHF.L.W.U32.HI R23, R7, 0x19, R7 ;  /* 0x0000001907177819 */ /* 0x020fe40000010e07 */
[----:B------:R-:W-:Y:S01]  /*2010*/  LOP3.LUT R22, R14, R6, R21, 0x96, !PT ;  /* 0x000000060e167212 */ /* 0x000fe200078e9615 */
[----:B------:R-:W-:Y:S01]  /*2020*/  STL.64 [R0+0x18], R8 ;  /* 0x0000180800007387 */ /* 0x000fe20000100a00 */
[----:B------:R-:W-:-:S02]  /*2030*/  SHF.L.W.U32.HI R5, R8, 0xf, R8 ;  /* 0x0000000f08057819 */ /* 0x000fc40000010e08 */
[--C-:B------:R-:W-:Y:S02]  /*2040*/  SHF.L.W.U32.HI R6, R8, 0xd, R8.reuse ;  /* 0x0000000d08067819 */ /* 0x100fe40000010e08 */
[----:B------:R-:W-:Y:S02]  /*2050*/  SHF.R.U32.HI R14, RZ, 0xa, R8 ;  /* 0x0000000aff0e7819 */ /* 0x000fe40000011608 */
[--C-:B------:R-:W-:Y:S02]  /*2060*/  SHF.L.W.U32.HI R24, R7, 0xe, R7.reuse ;  /* 0x0000000e07187819 */ /* 0x100fe40000010e07 */
[----:B------:R-:W-:Y:S02]  /*2070*/  SHF.R.U32.HI R7, RZ, 0x3, R7 ;  /* 0x00000003ff077819 */ /* 0x000fe40000011607 */
[C-C-:B------:R-:W-:Y:S02]  /*2080*/  SHF.L.W.U32.HI R15, R11.reuse, 0x19, R11.reuse ;  /* 0x000000190b0f7819 */ /* 0x140fe40000010e0b */
[----:B------:R-:W-:-:S02]  /*2090*/  SHF.L.W.U32.HI R20, R11, 0xe, R11 ;  /* 0x0000000e0b147819 */ /* 0x000fc40000010e0b */
[----:B------:R-:W-:Y:S02]  /*20a0*/  SHF.R.U32.HI R21, RZ, 0x3, R11 ;  /* 0x00000003ff157819 */ /* 0x000fe4000001160b */
[----:B------:R-:W-:Y:S01]  /*20b0*/  LOP3.LUT R5, R14, R5, R6, 0x96, !PT ;  /* 0x000000050e057212 */ /* 0x000fe200078e9606 */
[----:B------:R-:W-:Y:S01]  /*20c0*/  IMAD.MOV.U32 R6, RZ, RZ, R4 ;  /* 0x000000ffff067224 */ /* 0x000fe200078e0004 */
[----:B------:R-:W-:Y:S02]  /*20d0*/  IADD3 R12, PT, PT, R11, R22, R12 ;  /* 0x000000160b0c7210 */ /* 0x000fe40007ffe00c */
[----:B------:R-:W-:Y:S02]  /*20e0*/  LOP3.LUT R7, R7, R23, R24, 0x96, !PT ;  /* 0x0000001707077212 */ /* 0x000fe400078e9618 */
[----:B------:R-:W-:Y:S02]  /*20f0*/  LOP3.LUT R15, R21, R15, R20, 0x96, !PT ;  /* 0x0000000f150f7212 */ /* 0x000fe400078e9614 */
[----:B------:R-:W-:Y:S01]  /*2100*/  IADD3 R10, PT, PT, R10, R5, R13 ;  /* 0x000000050a0a7210 */ /* 0x000fe20007ffe00d */
[----:B------:R-:W-:-:S02]  /*2110*/  IMAD.IADD R7, R7, 0x1, R12 ;  /* 0x0000000107077824 */ /* 0x000fc400078e020c */
[----:B------:R-:W-:Y:S01]  /*2120*/  VIADD R5, R0, 0x10 ;  /* 0x0000001000057836 */ /* 0x000fe20000000000 */
[----:B------:R-:W-:Y:S02]  /*2130*/  IADD3 R15, PT, PT, R15, R10, RZ ;  /* 0x0000000a0f0f7210 */ /* 0x000fe40007ffe0ff */
[----:B------:R-:W-:Y:S04]  /*2140*/  STL [R0+0x24], R7 ;  /* 0x0000240700007387 */ /* 0x000fe80000100800 */
[----:B------:R0:W-:Y:S02]  /*2150*/  STL [R0+0x20], R15 ;  /* 0x0000200f00007387 */ /* 0x0001e40000100800 */
[----:B0-----:R-:W-:Y:S01]  /*2160*/  IMAD.MOV.U32 R0, RZ, RZ, R5 ;  /* 0x000000ffff007224 */ /* 0x001fe200078e0005 */
[----:B------:R-:W-:Y:S06]  /*2170*/  @P0 BRA `(.L_x_15) ;  /* 0xfffffffc00240947 */ /* 0x000fec000383ffff */
[----:B------:R-:W-:Y:S05]  /*2180*/  BSYNC.RECONVERGENT B0 ;  /* 0x0000000000007941 */ /* 0x000fea0003800200 */
.L_x_14:
[----:B------:R-:W-:Y:S01]  /*2190*/  BSSY.RECONVERGENT B0, `(.L_x_16) ;  /* 0x0000049000007945 */ /* 0x000fe20003800200 */
[----:B------:R-:W-:Y:S02]  /*21a0*/  IMAD.MOV.U32 R0, RZ, RZ, -0x4498517b ;  /* 0xbb67ae85ff007424 */ /* 0x000fe400078e00ff */
[----:B------:R-:W-:Y:S02]  /*21b0*/  IMAD.MOV.U32 R26, RZ, RZ, 0x6a09e667 ;  /* 0x6a09e667ff1a7424 */ /* 0x000fe400078e00ff */
[----:B------:R-:W-:Y:S02]  /*21c0*/  IMAD.MOV.U32 R23, RZ, RZ, 0x3c6ef372 ;  /* 0x3c6ef372ff177424 */ /* 0x000fe400078e00ff */
[----:B------:R-:W-:Y:S02]  /*21d0*/  IMAD.MOV.U32 R3, RZ, RZ, -0x5ab00ac6 ;  /* 0xa54ff53aff037424 */ /* 0x000fe400078e00ff */
[----:B------:R-:W-:Y:S02]  /*21e0*/  IMAD.MOV.U32 R30, RZ, RZ, 0x510e527f ;  /* 0x510e527fff1e7424 */ /* 0x000fe400078e00ff */
[----:B------:R-:W-:-:S02]  /*21f0*/  IMAD.MOV.U32 R29, RZ, RZ, -0x64fa9774 ;  /* 0x9b05688cff1d7424 */ /* 0x000fc400078e00ff */
[----:B------:R-:W-:Y:S02]  /*2200*/  IMAD.MOV.U32 R28, RZ, RZ, 0x1f83d9ab ;  /* 0x1f83d9abff1c7424 */ /* 0x000fe400078e00ff */
[----:B------:R-:W-:Y:S02]  /*2210*/  IMAD.MOV.U32 R27, RZ, RZ, 0x5be0cd19 ;  /* 0x5be0cd19ff1b7424 */ /* 0x000fe400078e00ff */
[----:B------:R-:W-:-:S07]  /*2220*/  IMAD.MOV.U32 R15, RZ, RZ, RZ ;  /* 0x000000ffff0f7224 */ /* 0x000fce00078e00ff */
.L_x_17:
[----:B------:R-:W2:Y:S04]  /*2230*/  LDL.128 R4, [R17] ;  /* 0x0000000011047983 */ /* 0x000ea80000100c00 */
[----:B------:R0:W2:Y:S01]  /*2240*/  LDL.128 R8, [R2] ;  /* 0x0000000002087983 */ /* 0x0000a20000100c00 */
[C-C-:B------:R-:W-:Y:S01]  /*2250*/  SHF.L.W.U32.HI R12, R30.reuse, 0x1a, R30.reuse ;  /* 0x0000001a1e0c7819 */ /* 0x140fe20000010e1e */
[----:B------:R-:W-:Y:S01]  /*2260*/  VIADD R15, R15, 0x4 ;  /* 0x000000040f0f7836 */ /* 0x000fe20000000000 */
[C-C-:B------:R-:W-:Y:S02]  /*2270*/  SHF.L.W.U32.HI R13, R30.reuse, 0x15, R30.reuse ;  /* 0x000000151e0d7819 */ /* 0x140fe40000010e1e */
[----:B------:R-:W-:Y:S02]  /*2280*/  SHF.L.W.U32.HI R14, R30, 0x7, R30 ;  /* 0x000000071e0e7819 */ /* 0x000fe40000010e1e */
[----:B------:R-:W-:Y:S01]  /*2290*/  ISETP.NE.AND P0, PT, R15, 0x40, PT ;  /* 0x000000400f00780c */ /* 0x000fe20003f05270 */
[----:B0-----:R-:W-:Y:S01]  /*22a0*/  VIADD R2, R2, 0x10 ;  /* 0x0000001002027836 */ /* 0x001fe20000000000 */
[----:B------:R-:W-:-:S02]  /*22b0*/  LOP3.LUT R12, R14, R12, R13, 0x96, !PT ;  /* 0x0000000c0e0c7212 */ /* 0x000fc400078e960d */
[----:B------:R-:W-:Y:S02]  /*22c0*/  LOP3.LUT R13, R29, R30, R28, 0xe2, !PT ;  /* 0x0000001e1d0d7212 */ /* 0x000fe400078ee21c */
[----:B------:R-:W-:Y:S02]  /*22d0*/  IADD3 R17, PT, PT, R17, 0x10, RZ ;  /* 0x0000001011117810 */ /* 0x000fe40007ffe0ff */
[----:B------:R-:W-:-:S04]  /*22e0*/  IADD3 R13, PT, PT, R13, R27, R12 ;  /* 0x0000001b0d0d7210 */ /* 0x000fc80007ffe00c */
[----:B--2---:R-:W-:-:S05]  /*22f0*/  IADD3 R4, PT, PT, R8, R13, R4 ;  /* 0x0000000d08047210 */ /* 0x004fca0007ffe004 */
[----:B------:R-:W-:Y:S01]  /*2300*/  IMAD.IADD R27, R4, 0x1, R3 ;  /* 0x00000001041b7824 */ /* 0x000fe200078e0203 */
[----:B------:R-:W-:-:S04]  /*2310*/  SHF.L.W.U32.HI R3, R26, 0x1e, R26 ;  /* 0x0000001e1a037819 */ /* 0x000fc80000010e1a */
[C-C-:B------:R-:W-:Y:S02]  /*2320*/  SHF.L.W.U32.HI R8, R27.reuse, 0x1a, R27.reuse ;  /* 0x0000001a1b087819 */ /* 0x140fe40000010e1b */
[C-C-:B------:R-:W-:Y:S02]  /*2330*/  SHF.L.W.U32.HI R13, R27.reuse, 0x15, R27.reuse ;  /* 0x000000151b0d7819 */ /* 0x140fe40000010e1b */
[----:B------:R-:W-:Y:S02]  /*2340*/  SHF.L.W.U32.HI R12, R27, 0x7, R27 ;  /* 0x000000071b0c7819 */ /* 0x000fe40000010e1b */
[----:B------:R-:W-:Y:S02]  /*2350*/  LOP3.LUT R14, R30, R27, R29, 0xe2, !PT ;  /* 0x0000001b1e0e7212 */ /* 0x000fe400078ee21d */
[----:B------:R-:W-:Y:S02]  /*2360*/  LOP3.LUT R13, R12, R8, R13, 0x96, !PT ;  /* 0x000000080c0d7212 */ /* 0x000fe400078e960d */
[----:B------:R-:W-:-:S02]  /*2370*/  SHF.L.W.U32.HI R8, R26, 0x13, R26 ;  /* 0x000000131a087819 */ /* 0x000fc40000010e1a */
[----:B------:R-:W-:Y:S02]  /*2380*/  SHF.L.W.U32.HI R12, R26, 0xa, R26 ;  /* 0x0000000a1a0c7819 */ /* 0x000fe40000010e1a */
[----:B------:R-:W-:Y:S02]  /*2390*/  IADD3 R14, PT, PT, R14, R28, R13 ;  /* 0x0000001c0e0e7210 */ /* 0x000fe40007ffe00d */
[----:B------:R-:W-:Y:S02]  /*23a0*/  LOP3.LUT R3, R12, R3, R8, 0x96, !PT ;  /* 0x000000030c037212 */ /* 0x000fe400078e9608 */
[----:B------:R-:W-:Y:S02]  /*23b0*/  IADD3 R14, PT, PT, R9, R14, R5 ;  /* 0x0000000e090e7210 */ /* 0x000fe40007ffe005 */
[----:B------:R-:W-:-:S03]  /*23c0*/  LOP3.LUT R8, R23, R0, R26, 0xe8, !PT ;  /* 0x0000000017087212 */ /* 0x000fc600078ee81a */
[----:B------:R-:W-:Y:S01]  /*23d0*/  IMAD.IADD R28, R14, 0x1, R23 ;  /* 0x000000010e1c7824 */ /* 0x000fe200078e0217 */
[----:B------:R-:W-:-:S04]  /*23e0*/  IADD3 R3, PT, PT, R4, R8, R3 ;  /* 0x0000000804037210 */ /* 0x000fc80007ffe003 */
[C-C-:B------:R-:W-:Y:S02]  /*23f0*/  SHF.L.W.U32.HI R4, R3.reuse, 0x1e, R3.reuse ;  /* 0x0000001e03047819 */ /* 0x140fe40000010e03 */
[C-C-:B------:R-:W-:Y:S02]  /*2400*/  SHF.L.W.U32.HI R5, R3.reuse, 0x13, R3.reuse ;  /* 0x0000001303057819 */ /* 0x140fe40000010e03 */
[----:B------:R-:W-:Y:S02]  /*2410*/  SHF.L.W.U32.HI R8, R3, 0xa, R3 ;  /* 0x0000000a03087819 */ /* 0x000fe40000010e03 */
[C-C-:B------:R-:W-:Y:S02]  /*2420*/  SHF.L.W.U32.HI R9, R28.reuse, 0x1a, R28.reuse ;  /* 0x0000001a1c097819 */ /* 0x140fe40000010e1c */
[C-C-:B------:R-:W-:Y:S02]  /*2430*/  SHF.L.W.U32.HI R12, R28.reuse, 0x15, R28.reuse ;  /* 0x000000151c0c7819 */ /* 0x140fe40000010e1c */
[----:B------:R-:W-:-:S02]  /*2440*/  SHF.L.W.U32.HI R13, R28, 0x7, R28 ;  /* 0x000000071c0d7819 */ /* 0x000fc40000010e1c */
[----:B------:R-:W-:Y:S02]  /*2450*/  LOP3.LUT R5, R8, R4, R5, 0x96, !PT ;  /* 0x0000000408057212 */ /* 0x000fe400078e9605 */
[----:B------:R-:W-:Y:S02]  /*2460*/  LOP3.LUT R4, R27, R28, R30, 0xe2, !PT ;  /* 0x0000001c1b047212 */ /* 0x000fe400078ee21e */
[----:B------:R-:W-:Y:S02]  /*2470*/  LOP3.LUT R12, R13, R9, R12, 0x96, !PT ;  /* 0x000000090d0c7212 */ /* 0x000fe400078e960c */
[----:B------:R-:W-:Y:S02]  /*2480*/  LOP3.LUT R23, R0, R26, R3, 0xe8, !PT ;  /* 0x0000001a00177212 */ /* 0x000fe400078ee803 */
[----:B------:R-:W-:Y:S02]  /*2490*/  IADD3 R29, PT, PT, R4, R29, R12 ;  /* 0x0000001d041d7210 */ /* 0x000fe40007ffe00c */
[----:B------:R-:W-:-:S02]  /*24a0*/  IADD3 R23, PT, PT, R14, R23, R5 ;  /* 0x000000170e177210 */ /* 0x000fc40007ffe005 */
[----:B------:R-:W-:Y:S02]  /*24b0*/  IADD3 R5, PT, PT, R10, R29, R6 ;  /* 0x0000001d0a057210 */ /* 0x000fe40007ffe006 */
[C-C-:B------:R-:W-:Y:S02]  /*24c0*/  SHF.L.W.U32.HI R4, R23.reuse, 0x1e, R23.reuse ;  /* 0x0000001e17047819 */ /* 0x140fe40000010e17 */
[--C-:B------:R-:W-:Y:S01]  /*24d0*/  SHF.L.W.U32.HI R9, R23, 0x13, R23.reuse ;  /* 0x0000001317097819 */ /* 0x100fe20000010e17 */
[----:B------:R-:W-:Y:S01]  /*24e0*/  IMAD.IADD R29, R5, 0x1, R0 ;  /* 0x00000001051d7824 */ /* 0x000fe200078e0200 */
[--C-:B------:R-:W-:Y:S02]  /*24f0*/  SHF.L.W.U32.HI R6, R23, 0xa, R23.reuse ;  /* 0x0000000a17067819 */ /* 0x100fe40000010e17 */
[----:B------:R-:W-:Y:S02]  /*2500*/  LOP3.LUT R0, R26, R3, R23, 0xe8, !PT ;  /* 0x000000031a007212 */ /* 0x000fe400078ee817 */
[----:B------:R-:W-:-:S02]  /*2510*/  LOP3.LUT R4, R6, R4, R9, 0x96, !PT ;  /* 0x0000000406047212 */ /* 0x000fc400078e9609 */
[C-C-:B------:R-:W-:Y:S02]  /*2520*/  SHF.L.W.U32.HI R6, R29.reuse, 0x1a, R29.reuse ;  /* 0x0000001a1d067819 */ /* 0x140fe40000010e1d */
[C-C-:B------:R-:W-:Y:S02]  /*2530*/  SHF.L.W.U32.HI R9, R29.reuse, 0x15, R29.reuse ;  /* 0x000000151d097819 */ /* 0x140fe40000010e1d */
[----:B------:R-:W-:Y:S02]  /*2540*/  SHF.L.W.U32.HI R8, R29, 0x7, R29 ;  /* 0x000000071d087819 */ /* 0x000fe40000010e1d */
[----:B------:R-:W-:Y:S02]  /*2550*/  IADD3 R0, PT, PT, R5, R0, R4 ;  /* 0x0000000005007210 */ /* 0x000fe40007ffe004 */
[----:B------:R-:W-:Y:S02]  /*2560*/  LOP3.LUT R9, R8, R6, R9, 0x96, !PT ;  /* 0x0000000608097212 */ /* 0x000fe400078e9609 */
[----:B------:R-:W-:-:S02]  /*2570*/  LOP3.LUT R4, R28, R29, R27, 0xe2, !PT ;  /* 0x0000001d1c047212 */ /* 0x000fc400078ee21b */
[--C-:B------:R-:W-:Y:S02]  /*2580*/  SHF.L.W.U32.HI R5, R0, 0x1e, R0.reuse ;  /* 0x0000001e00057819 */ /* 0x100fe40000010e00 */
[----:B------:R-:W-:Y:S02]  /*2590*/  IADD3 R4, PT, PT, R4, R30, R9 ;  /* 0x0000001e04047210 */ /* 0x000fe40007ffe009 */
[C-C-:B------:R-:W-:Y:S02]  /*25a0*/  SHF.L.W.U32.HI R6, R0.reuse, 0x13, R0.reuse ;  /* 0x0000001300067819 */ /* 0x140fe40000010e00 */
[----:B------:R-:W-:Y:S02]  /*25b0*/  SHF.L.W.U32.HI R8, R0, 0xa, R0 ;  /* 0x0000000a00087819 */ /* 0x000fe40000010e00 */
[----:B------:R-:W-:Y:S02]  /*25c0*/  IADD3 R7, PT, PT, R11, R4, R7 ;  /* 0x000000040b077210 */ /* 0x000fe40007ffe007 */
[----:B------:R-:W-:-:S02]  /*25d0*/  LOP3.LUT R6, R8, R5, R6, 0x96, !PT ;  /* 0x0000000508067212 */ /* 0x000fc400078e9606 */
[----:B------:R-:W-:Y:S01]  /*25e0*/  LOP3.LUT R4, R3, R23, R0, 0xe8, !PT ;  /* 0x0000001703047212 */ /* 0x000fe200078ee800 */
[----:B------:R-:W-:-:S03]  /*25f0*/  IMAD.IADD R30, R7, 0x1, R26 ;  /* 0x00000001071e7824 */ /* 0x000fc600078e021a */
[----:B------:R-:W-:Y:S01]  /*2600*/  IADD3 R26, PT, PT, R7, R4, R6 ;  /* 0x00000004071a7210 */ /* 0x000fe20007ffe006 */
[----:B------:R-:W-:Y:S06]  /*2610*/  @P0 BRA `(.L_x_17) ;  /* 0xfffffffc00040947 */ /* 0x000fec000383ffff */
[----:B------:R-:W-:Y:S05]  /*2620*/  BSYNC.RECONVERGENT B0 ;  /* 0x0000000000007941 */ /* 0x000fea0003800200 */
.L_x_16:
[----:B------:R-:W-:Y:S01]  /*2630*/  ISETP.NE.AND P1, PT, R19, RZ, PT ;  /* 0x000000ff1300720c */ /* 0x000fe20003f25270 */
[----:B------:R-:W-:Y:S01]  /*2640*/  BSSY.RECONVERGENT B6, `(.L_x_18) ;  /* 0x00002d9000067945 */ /* 0x000fe20003800200 */
[----:B------:R-:W-:Y:S02]  /*2650*/  VIADD R26, R26, 0x6a09e667 ;  /* 0x6a09e6671a1a7836 */ /* 0x000fe40000000000 */
[----:B------:R-:W-:Y:S02]  /*2660*/  VIADD R25, R0, 0xbb67ae85 ;  /* 0xbb67ae8500197836 */ /* 0x000fe40000000000 */
[----:B------:R-:W-:Y:S02]  /*2670*/  VIADD R23, R23, 0x3c6ef372 ;  /* 0x3c6ef37217177836 */ /* 0x000fe40000000000 */
[----:B------:R-:W-:-:S05]  /*2680*/  VIADD R19, R3, 0xa54ff53a ;  /* 0xa54ff53a03137836 */ /* 0x000fca0000000000 */
[----:B------:R-:W-:Y:S05]  /*2690*/  @P1 BRA `(.L_x_19) ;  /* 0x0000002c004c1947 */ /* 0x000fea0003800000 */
[----:B------:R-:W-:Y:S01]  /*26a0*/  MOV R2, 0x0 ;  /* 0x0000000000027802 */ /* 0x000fe20000000f00 */
[----:B------:R-:W0:Y:S01]  /*26b0*/  LDCU.64 UR4, c[0x4][0x28] ;  /* 0x01000500ff0477ac */ /* 0x000e220008000a00 */
[----:B------:R-:W-:Y:S01]  /*26c0*/  VIADD R29, R29, 0x9b05688c ;  /* 0x9b05688c1d1d7836 */ /* 0x000fe20000000000 */
[----:B------:R-:W-:Y:S01]  /*26d0*/  IADD3 R18, P0, P1, R1, 0x268, R18 ;  /* 0x0000026801127810 */ /* 0x000fe2000791e012 */
[----:B------:R1:W2:Y:S01]  /*26e0*/  LDC.64 R8, c[0x4][R2] ;  /* 0x0100000002087b82 */ /* 0x0002a20000000a00 */
[----:B------:R-:W-:Y:S01]  /*26f0*/  VIADD R30, R30, 0x510e527f ;  /* 0x510e527f1e1e7836 */ /* 0x000fe20000000000 */
[----:B------:R-:W-:Y:S01]  /*2700*/  CS2R R6, SRZ ;  /* 0x0000000000067805 */ /* 0x000fe2000001ff00 */
[----:B------:R-:W-:Y:S01]  /*2710*/  VIADD R27, R27, 0x5be0cd19 ;  /* 0x5be0cd191b1b7836 */ /* 0x000fe20000000000 */
[----:B------:R-:W-:Y:S01]  /*2720*/  IADD3.X R17, PT, PT, RZ, UR38, RZ, P0, P1 ;  /* 0x00000026ff117c10 */ /* 0x000fe200087e24ff */
[----:B------:R-:W-:Y:S01]  /*2730*/  VIADD R28, R28, 0x1f83d9ab ;  /* 0x1f83d9ab1c1c7836 */ /* 0x000fe20000000000 */
[----:B------:R-:W-:-:S02]  /*2740*/  SHF.R.U32.HI R31, RZ, 0x10, R29 ;  /* 0x00000010ff1f7819 */ /* 0x000fc4000001161d */
[----:B------:R-:W-:Y:S02]  /*2750*/  SHF.R.U32.HI R22, RZ, 0x18, R29 ;  /* 0x00000018ff167819 */ /* 0x000fe4000001161d */
[--C-:B------:R-:W-:Y:S02]  /*2760*/  SHF.R.U32.HI R32, RZ, 0x8, R30.reuse ;  /* 0x00000008ff207819 */ /* 0x100fe4000001161e */
[--C-:B------:R-:W-:Y:S02]  /*2770*/  SHF.R.U32.HI R33, RZ, 0x10, R30.reuse ;  /* 0x00000010ff217819 */ /* 0x100fe4000001161e */
[----:B------:R-:W-:Y:S01]  /*2780*/  SHF.R.U32.HI R24, RZ, 0x18, R30 ;  /* 0x00000018ff187819 */ /* 0x000fe2000001161e */
[----:B0-----:R-:W-:Y:S02]  /*2790*/  IMAD.U32 R4, RZ, RZ, UR4 ;  /* 0x00000004ff047e24 */ /* 0x001fe4000f8e00ff */
[----:B-1----:R-:W-:-:S07]  /*27a0*/  IMAD.U32 R5, RZ, RZ, UR5 ;  /* 0x00000005ff057e24 */ /* 0x002fce000f8e00ff */
[----:B------:R-:W-:-:S07]  /*27b0*/  LEPC R20, `(.L_x_20) ;  /* 0x000000001014794e */ /* 0x000fce0000000000 */
[----:B--2---:R-:W-:Y:S05]  /*27c0*/  CALL.ABS.NOINC R8 ;  /* 0x0000000008007343 */ /* 0x004fea0003c00000 */
.L_x_20:
[----:B------:R-:W-:Y:S01]  /*27d0*/  SHF.R.U32.HI R0, RZ, 0x18, R26 ;  /* 0x00000018ff007819 */ /* 0x000fe2000001161a */
[----:B------:R0:W1:Y:S01]  /*27e0*/  LDC.64 R8, c[0x4][R2] ;  /* 0x0100000002087b82 */ /* 0x0000620000000a00 */
[----:B------:R-:W2:Y:S01]  /*27f0*/  LDCU.64 UR4, c[0x4][0x30] ;  /* 0x01000600ff0477ac */ /* 0x000ea20008000a00 */
[----:B------:R-:W-:Y:S02]  /*2800*/  IMAD.MOV.U32 R6, RZ, RZ, R18 ;  /* 0x000000ffff067224 */ /* 0x000fe400078e0012 */
[----:B------:R0:W-:Y:S01]  /*2810*/  STL [R1+0x268], R0 ;  /* 0x0002680001007387 */ /* 0x0001e20000100800 */
[----:B------:R-:W-:Y:S02]  /*2820*/  IMAD.MOV.U32 R7, RZ, RZ, R17 ;  /* 0x000000ffff077224 */ /* 0x000fe400078e0011 */
[----:B--2---:R-:W-:Y:S02]  /*2830*/  IMAD.U32 R4, RZ, RZ, UR4 ;  /* 0x00000004ff047e24 */ /* 0x004fe4000f8e00ff */
[----:B0-----:R-:W-:-:S07]  /*2840*/  IMAD.U32 R5, RZ, RZ, UR5 ;  /* 0x00000005ff057e24 */ /* 0x001fce000f8e00ff */
[----:B------:R-:W-:-:S07]  /*2850*/  LEPC R20, `(.L_x_21) ;  /* 0x000000001014794e */ /* 0x000fce0000000000 */
[----:B-1----:R-:W-:Y:S05]  /*2860*/  CALL.ABS.NOINC R8 ;  /* 0x0000000008007343 */ /* 0x002fea0003c00000 */
.L_x_21:
[----:B------:R-:W-:Y:S01]  /*2870*/  SHF.R.U32.HI R0, RZ, 0x10, R26 ;  /* 0x00000010ff007819 */ /* 0x000fe2000001161a */
[----:B------:R0:W1:Y:S01]  /*2880*/  LDC.64 R8, c[0x4][R2] ;  /* 0x0100000002087b82 */ /* 0x0000620000000a00 */
[----:B------:R-:W2:Y:S01]  /*2890*/  LDCU.64 UR4, c[0x4][0x30] ;  /* 0x01000600ff0477ac */ /* 0x000ea20008000a00 */
[----:B------:R-:W-:Y:S01]  /*28a0*/  IMAD.MOV.U32 R6, RZ, RZ, R18 ;  /* 0x000000ffff067224 */ /* 0x000fe200078e0012 */
[----:B------:R-:W-:Y:S01]  /*28b0*/  LOP3.LUT R0, R0, 0xff, RZ, 0xc0, !PT ;  /* 0x000000ff00007812 */ /* 0x000fe200078ec0ff */
[----:B------:R-:W-:-:S04]  /*28c0*/  IMAD.MOV.U32 R7, RZ, RZ, R17 ;  /* 0x000000ffff077224 */ /* 0x000fc800078e0011 */
[----:B------:R0:W-:Y:S01]  /*28d0*/  STL [R1+0x268], R0 ;  /* 0x0002680001007387 */ /* 0x0001e20000100800 */
[----:B--2---:R-:W-:Y:S01]  /*28e0*/  IMAD.U32 R4, RZ, RZ, UR4 ;  /* 0x00000004ff047e24 */ /* 0x004fe2000f8e00ff */
[----:B0-----:R-:W-:-:S07]  /*28f0*/  MOV R5, UR5 ;  /* 0x0000000500057c02 */ /* 0x001fce0008000f00 */
[----:B------:R-:W-:-:S07]  /*2900*/  LEPC R20, `(.L_x_22) ;  /* 0x000000001014794e */ /* 0x000fce0000000000 */
[----:B-1----:R-:W-:Y:S05]  /*2910*/  CALL.ABS.NOINC R8 ;  /* 0x0000000008007343 */ /* 0x002fea0003c00000 */
.L_x_22:
[----:B------:R-:W-:Y:S01]  /*2920*/  SHF.R.U32.HI R0, RZ, 0x8, R26 ;  /* 0x00000008ff007819 */ /* 0x000fe2000001161a */
[----:B------:R0:W1:Y:S01]  /*2930*/  LDC.64 R8, c[0x4][R2] ;  /* 0x0100000002087b82 */ /* 0x0000620000000a00 */
[----:B------:R-:W2:Y:S01]  /*2940*/  LDCU.64 UR4, c[0x4][0x30] ;  /* 0x01000600ff0477ac */ /* 0x000ea20008000a00 */
[----:B------:R-:W-:Y:S01]  /*2950*/  IMAD.MOV.U32 R6, RZ, RZ, R18 ;  /* 0x000000ffff067224 */ /* 0x000fe200078e0012 */
[----:B------:R-:W-:Y:S01]  /*2960*/  LOP3.LUT R0, R0, 0xff, RZ, 0xc0, !PT ;  /* 0x000000ff00007812 */ /* 0x000fe200078ec0ff */
[----:B------:R-:W-:-:S04]  /*2970*/  IMAD.MOV.U32 R7, RZ, RZ, R17 ;  /* 0x000000ffff077224 */ /* 0x000fc800078e0011 */
[----:B------:R0:W-:Y:S01]  /*2980*/  STL [R1+0x268], R0 ;  /* 0x0002680001007387 */ /* 0x0001e20000100800 */
[----:B--2---:R-:W-:Y:S02]  /*2990*/  IMAD.U32 R4, RZ, RZ, UR4 ;  /* 0x00000004ff047e24 */ /* 0x004fe4000f8e00ff */
[----:B0-----:R-:W-:-:S07]  /*29a0*/  IMAD.U32 R5, RZ, RZ, UR5 ;  /* 0x00000005ff057e24 */ /* 0x001fce000f8e00ff */
[----:B------:R-:W-:-:S07]  /*29b0*/  LEPC R20, `(.L_x_23) ;  /* 0x000000001014794e */ /* 0x000fce0000000000 */
[----:B-1----:R-:W-:Y:S05]  /*29c0*/  CALL.ABS.NOINC R8 ;  /* 0x0000000008007343 */ /* 0x002fea0003c00000 */
.L_x_23:
[----:B------:R-:W-:Y:S01]  /*29d0*/  LOP3.LUT R0, R26, 0xff, RZ, 0xc0, !PT ;  /* 0x000000ff1a007812 */ /* 0x000fe200078ec0ff */
        /* <DEDUP_REMOVED lines=9> */
.L_x_24:
        /* <DEDUP_REMOVED lines=10> */
.L_x_25:
[----:B------:R-:W-:Y:S01]  /*2b10*/  SHF.R.U32.HI R0, RZ, 0x10, R25 ;  /* 0x00000010ff007819 */ /* 0x000fe20000011619 */
[----:B------:R0:W1:Y:S01]  /*2b20*/  LDC.64 R8, c[0x4][R2] ;  /* 0x0100000002087b82 */ /* 0x0000620000000a00 */
[----:B------:R-:W2:Y:S01]  /*2b30*/  LDCU.64 UR4, c[0x4][0x30] ;  /* 0x01000600ff0477ac */ /* 0x000ea20008000a00 */
[----:B------:R-:W-:Y:S01]  /*2b40*/  IMAD.MOV.U32 R6, RZ, RZ, R18 ;  /* 0x000000ffff067224 */ /* 0x000fe200078e0012 */
[----:B------:R-:W-:Y:S02]  /*2b50*/  LOP3.LUT R0, R0, 0xff, RZ, 0xc0, !PT ;  /* 0x000000ff00007812 */ /* 0x000fe400078ec0ff */
[----:B------:R-:W-:-:S03]  /*2b60*/  MOV R7, R17 ;  /* 0x0000001100077202 */ /* 0x000fc60000000f00 */
[----:B------:R0:W-:Y:S01]  /*2b70*/  STL [R1+0x268], R0 ;  /* 0x0002680001007387 */ /* 0x0001e20000100800 */
[----:B--2---:R-:W-:Y:S02]  /*2b80*/  IMAD.U32 R4, RZ, RZ, UR4 ;  /* 0x00000004ff047e24 */ /* 0x004fe4000f8e00ff */
[----:B0-----:R-:W-:-:S07]  /*2b90*/  IMAD.U32 R5, RZ, RZ, UR5 ;  /* 0x00000005ff057e24 */ /* 0x001fce000f8e00ff */
[----:B------:R-:W-:-:S07]  /*2ba0*/  LEPC R20, `(.L_x_26) ;  /* 0x000000001014794e */ /* 0x000fce0000000000 */
[----:B-1----:R-:W-:Y:S05]  /*2bb0*/  CALL.ABS.NOINC R8 ;  /* 0x0000000008007343 */ /* 0x002fea0003c00000 */
.L_x_26:
        /* <DEDUP_REMOVED lines=11> */
.L_x_27:
        /* <DEDUP_REMOVED lines=10> */
.L_x_28:
        /* <DEDUP_REMOVED lines=10> */
.L_x_29:
        /* <DEDUP_REMOVED lines=11> */
.L_x_30:
        /* <DEDUP_REMOVED lines=11> */
.L_x_31:
        /* <DEDUP_REMOVED lines=10> */
.L_x_32:
        /* <DEDUP_REMOVED lines=10> */
.L_x_33:
        /* <DEDUP_REMOVED lines=11> */
.L_x_34:
        /* <DEDUP_REMOVED lines=11> */
.L_x_35:
        /* <DEDUP_REMOVED lines=10> */
.L_x_36:
[----:B------:R0:W-:Y:S01]  /*3250*/  STL [R1+0x268], R24 ;  /* 0x0002681801007387 */ /* 0x0001e20000100800 */
[----:B------:R0:W1:Y:S01]  /*3260*/  LDC.64 R8, c[0x4][R2] ;  /* 0x0100000002087b82 */ /* 0x0000620000000a00 */
[----:B------:R-:W2:Y:S01]  /*3270*/  LDCU.64 UR4, c[0x4][0x30] ;  /* 0x01000600ff0477ac */ /* 0x000ea20008000a00 */
[----:B------:R-:W-:Y:S02]  /*3280*/  IMAD.MOV.U32 R6, RZ, RZ, R18 ;  /* 0x000000ffff067224 */ /* 0x000fe400078e0012 */
[----:B------:R-:W-:Y:S02]  /*3290*/  IMAD.MOV.U32 R7, RZ, RZ, R17 ;  /* 0x000000ffff077224 */ /* 0x000fe400078e0011 */
[----:B--2---:R-:W-:Y:S02]  /*32a0*/  IMAD.U32 R4, RZ, RZ, UR4 ;  /* 0x00000004ff047e24 */ /* 0x004fe4000f8e00ff */
[----:B0-----:R-:W-:-:S07]  /*32b0*/  IMAD.U32 R5, RZ, RZ, UR5 ;  /* 0x00000005ff057e24 */ /* 0x001fce000f8e00ff */
[----:B------:R-:W-:-:S07]  /*32c0*/  LEPC R20, `(.L_x_37) ;  /* 0x000000001014794e */ /* 0x000fce0000000000 */
[----:B-1----:R-:W-:Y:S05]  /*32d0*/  CALL.ABS.NOINC R8 ;  /* 0x0000000008007343 */ /* 0x002fea0003c00000 */
.L_x_37:
        /* <DEDUP_REMOVED lines=10> */
.L_x_38:
        /* <DEDUP_REMOVED lines=10> */
.L_x_39:
[----:B------:R-:W-:Y:S01]  /*3420*/  LOP3.LUT R30, R30, 0xff, RZ, 0xc0, !PT ;  /* 0x000000ff1e1e7812 */ /* 0x000fe200078ec0ff */
[----:B------:R0:W1:Y:S01]  /*3430*/  LDC.64 R8, c[0x4][R2] ;  /* 0x0100000002087b82 */ /* 0x0000620000000a00 */
[----:B------:R-:W2:Y:S01]  /*3440*/  LDCU.64 UR4, c[0x4][0x30] ;  /* 0x01000600ff0477ac */ /* 0x000ea20008000a00 */
[----:B------:R-:W-:Y:S02]  /*3450*/  IMAD.MOV.U32 R6, RZ, RZ, R18 ;  /* 0x000000ffff067224 */ /* 0x000fe400078e0012 */
[----:B------:R0:W-:Y:S01]  /*3460*/  STL [R1+0x268], R30 ;  /* 0x0002681e01007387 */ /* 0x0001e20000100800 */
[----:B------:R-:W-:Y:S02]  /*3470*/  IMAD.MOV.U32 R7, RZ, RZ, R17 ;  /* 0x000000ffff077224 */ /* 0x000fe400078e0011 */
[----:B--2---:R-:W-:Y:S01]  /*3480*/  IMAD.U32 R4, RZ, RZ, UR4 ;  /* 0x00000004ff047e24 */ /* 0x004fe2000f8e00ff */
[----:B0-----:R-:W-:-:S07]  /*3490*/  MOV R5, UR5 ;  /* 0x0000000500057c02 */ /* 0x001fce0008000f00 */
[----:B------:R-:W-:-:S07]  /*34a0*/  LEPC R20, `(.L_x_40) ;  /* 0x000000001014794e */ /* 0x000fce0000000000 */
[----:B-1----:R-:W-:Y:S05]  /*34b0*/  CALL.ABS.NOINC R8 ;  /* 0x0000000008007343 */ /* 0x002fea0003c00000 */
.L_x_40:
        /* <DEDUP_REMOVED lines=9> */
.L_x_41:
        /* <DEDUP_REMOVED lines=10> */
.L_x_42:
        /* <DEDUP_REMOVED lines=11> */
.L_x_43:
[----:B------:R-:W-:Y:S01]  /*36a0*/  LOP3.LUT R0, R29, 0xff, RZ, 0xc0, !PT ;  /* 0x000000ff1d007812 */ /* 0x000fe200078ec0ff */
[----:B------:R0:W1:Y:S01]  /*36b0*/  LDC.64 R8, c[0x4][R2] ;  /* 0x0100000002087b82 */ /* 0x0000620000000a00 */
[----:B------:R-:W2:Y:S01]  /*36c0*/  LDCU.64 UR4, c[0x4][0x30] ;  /* 0x01000600ff0477ac */ /* 0x000ea20008000a00 */
[----:B------:R-:W-:Y:S01]  /*36d0*/  IMAD.MOV.U32 R6, RZ, RZ, R18 ;  /* 0x000000ffff067224 */ /* 0x000fe200078e0012 */
[----:B------:R-:W-:Y:S01]  /*36e0*/  MOV R7, R17 ;  /* 0x0000001100077202 */ /* 0x000fe20000000f00 */
[----:B------:R0:W-:Y:S01]  /*36f0*/  STL [R1+0x268], R0 ;  /* 0x0002680001007387 */ /* 0x0001e20000100800 */
[----:B--2---:R-:W-:Y:S02]  /*3700*/  IMAD.U32 R4, RZ, RZ, UR4 ;  /* 0x00000004ff047e24 */ /* 0x004fe4000f8e00ff */
[----:B0-----:R-:W-:-:S07]  /*3710*/  IMAD.U32 R5, RZ, RZ, UR5 ;  /* 0x00000005ff057e24 */ /* 0x001fce000f8e00ff */
[----:B------:R-:W-:-:S07]  /*3720*/  LEPC R20, `(.L_x_44) ;  /* 0x000000001014794e */ /* 0x000fce0000000000 */
[----:B-1----:R-:W-:Y:S05]  /*3730*/  CALL.ABS.NOINC R8 ;  /* 0x0000000008007343 */ /* 0x002fea0003c00000 */
.L_x_44:
        /* <DEDUP_REMOVED lines=10> */
.L_x_45:
        /* <DEDUP_REMOVED lines=11> */
.L_x_46:
        /* <DEDUP_REMOVED lines=11> */
.L_x_47:
        /* <DEDUP_REMOVED lines=10> */
.L_x_48:
[----:B------:R-:W-:Y:S01]  /*39e0*/  SHF.R.U32.HI R0, RZ, 0x18, R27 ;  /* 0x00000018ff007819 */ /* 0x000fe2000001161b */
        /* <DEDUP_REMOVED lines=9> */
.L_x_49:
        /* <DEDUP_REMOVED lines=11> */
.L_x_50:
        /* <DEDUP_REMOVED lines=11> */
.L_x_51:
        /* <DEDUP_REMOVED lines=10> */
.L_x_52:
[----:B------:R0:W1:Y:S01]  /*3c80*/  LDC.64 R8, c[0x4][R2] ;  /* 0x0100000002087b82 */ /* 0x0000620000000a00 */
[----:B------:R-:W2:Y:S01]  /*3c90*/  LDCU.64 UR4, c[0x4][0x38] ;  /* 0x01000700ff0477ac */ /* 0x000ea20008000a00 */
[----:B------:R-:W-:Y:S01]  /*3ca0*/  CS2R R6, SRZ ;  /* 0x0000000000067805 */ /* 0x000fe2000001ff00 */
[----:B--2---:R-:W-:Y:S02]  /*3cb0*/  IMAD.U32 R4, RZ, RZ, UR4 ;  /* 0x00000004ff047e24 */ /* 0x004fe4000f8e00ff */
[----:B0-----:R-:W-:-:S07]  /*3cc0*/  IMAD.U32 R5, RZ, RZ, UR5 ;  /* 0x00000005ff057e24 */ /* 0x001fce000f8e00ff */
[----:B------:R-:W-:-:S07]  /*3cd0*/  LEPC R20, `(.L_x_53) ;  /* 0x000000001014794e */ /* 0x000fce0000000000 */
[----:B-1----:R-:W-:Y:S05]  /*3ce0*/  CALL.ABS.NOINC R8 ;  /* 0x0000000008007343 */ /* 0x002fea0003c00000 */
.L_x_53:
[----:B------:R0:W1:Y:S01]  /*3cf0*/  LDC.64 R8, c[0x4][R2] ;  /* 0x0100000002087b82 */ /* 0x0000620000000a00 */
[----:B------:R-:W2:Y:S01]  /*3d00*/  LDCU.64 UR4, c[0x4][0x40] ;  /* 0x01000800ff0477ac */ /* 0x000ea20008000a00 */
[----:B------:R-:W-:Y:S01]  /*3d10*/  CS2R R6, SRZ ;  /* 0x0000000000067805 */ /* 0x000fe2000001ff00 */
[----:B--2---:R-:W-:Y:S01]  /*3d20*/  IMAD.U32 R4, RZ, RZ, UR4 ;  /* 0x00000004ff047e24 */ /* 0x004fe2000f8e00ff */
[----:B0-----:R-:W-:-:S07]  /*3d30*/  MOV R5, UR5 ;  /* 0x0000000500057c02 */ /* 0x001fce0008000f00 */
[----:B------:R-:W-:-:S07]  /*3d40*/  LEPC R20, `(.L_x_54) ;  /* 0x000000001014794e */ /* 0x000fce0000000000 */
[----:B-1----:R-:W-:Y:S05]  /*3d50*/  CALL.ABS.NOINC R8 ;  /* 0x0000000008007343 */ /* 0x002fea0003c00000 */
.L_x_54:
[----:B------:R-:W0:Y:S01]  /*3d60*/  LDC.64 R8, c[0x0][0x388] ;  /* 0x0000e200ff087b82 */ /* 0x000e220000000a00 */
[----:B------:R-:W1:Y:S01]  /*3d70*/  LDCU.64 UR4, c[0x4][0x30] ;  /* 0x01000600ff0477ac */ /* 0x000e620008000a00 */
[----:B0-----:R-:W2:Y:S06]  /*3d80*/  LDG.E.U8 R8, desc[UR36][R8.64] ;  /* 0x0000002408087981 */ /* 0x001eac000c1e1100 */
[----:B------:R0:W3:Y:S01]  /*3d90*/  LDC.64 R10, c[0x4][R2] ;  /* 0x01000000020a7b82 */ /* 0x0000e20000000a00 */
[----:B-1----:R-:W-:Y:S02]  /*3da0*/  IMAD.U32 R4, RZ, RZ, UR4 ;  /* 0x00000004ff047e24 */ /* 0x002fe4000f8e00ff */
[----:B------:R-:W-:-:S02]  /*3db0*/  IMAD.U32 R5, RZ, RZ, UR5 ;  /* 0x00000005ff057e24 */ /* 0x000fc4000f8e00ff */
[----:B------:R-:W-:Y:S02]  /*3dc0*/  IMAD.MOV.U32 R6, RZ, RZ, R18 ;  /* 0x000000ffff067224 */ /* 0x000fe400078e0012 */
[----:B------:R-:W-:Y:S01]  /*3dd0*/  IMAD.MOV.U32 R7, RZ, RZ, R17 ;  /* 0x000000ffff077224 */ /* 0x000fe200078e0011 */
[----:B--23--:R0:W-:Y:S06]  /*3de0*/  STL [R1+0x268], R8 ;  /* 0x0002680801007387 */ /* 0x00c1ec0000100800 */
[----:B------:R-:W-:-:S07]  /*3df0*/  LEPC R20, `(.L_x_55) ;  /* 0x000000001014794e */ /* 0x000fce0000000000 */
[----:B0-----:R-:W-:Y:S05]  /*3e00*/  CALL.ABS.NOINC R10 ;  /* 0x000000000a007343 */ /* 0x001fea0003c00000 */
.L_x_55:
        /* <DEDUP_REMOVED lines=11> */
.L_x_56:
        /* <DEDUP_REMOVED lines=11> */
.L_x_57:
        /* <DEDUP_REMOVED lines=11> */
.L_x_58:
[----:B------:R-:W0:Y:S01]  /*4020*/  LDC.64 R8, c[0x0][0x388] ;  /* 0x0000e200ff087b82 */ /* 0x000e220000000a00 */
[----:B------:R-:W1:Y:S01]  /*4030*/  LDCU.64 UR4, c[0x4][0x30] ;  /* 0x01000600ff0477ac */ /* 0x000e620008000a00 */
[----:B0-----:R-:W2:Y:S06]  /*4040*/  LDG.E.U8 R0, desc[UR36][R8.64+0x4] ;  /* 0x0000042408007981 */ /* 0x001eac000c1e1100 */
[----:B------:R0:W3:Y:S01]  /*4050*/  LDC.64 R10, c[0x4][R2] ;  /* 0x01000000020a7b82 */ /* 0x0000e20000000a00 */
[----:B-1----:R-:W-:Y:S01]  /*4060*/  IMAD.U32 R4, RZ, RZ, UR4 ;  /* 0x00000004ff047e24 */ /* 0x002fe2000f8e00ff */
[----:B------:R-:W-:Y:S01]  /*4070*/  MOV R5, UR5 ;  /* 0x0000000500057c02 */ /* 0x000fe20008000f00 */
[----:B------:R-:W-:-:S02]  /*4080*/  IMAD.MOV.U32 R6, RZ, RZ, R18 ;  /* 0x000000ffff067224 */ /* 0x000fc400078e0012 */
[----:B------:R-:W-:Y:S01]  /*4090*/  IMAD.MOV.U32 R7, RZ, RZ, R17 ;  /* 0x000000ffff077224 */ /* 0x000fe200078e0011 */
[----:B--23--:R0:W-:Y:S06]  /*40a0*/  STL [R1+0x268], R0 ;  /* 0x0002680001007387 */ /* 0x00c1ec0000100800 */
[----:B------:R-:W-:-:S07]  /*40b0*/  LEPC R20, `(.L_x_59) ;  /* 0x000000001014794e */ /* 0x000fce0000000000 */
[----:B0-----:R-:W-:Y:S05]  /*40c0*/  CALL.ABS.NOINC R10 ;  /* 0x000000000a007343 */ /* 0x001fea0003c00000 */
.L_x_59:
        /* <DEDUP_REMOVED lines=11> */
.L_x_60:
        /* <DEDUP_REMOVED lines=11> */
.L_x_61:
        /* <DEDUP_REMOVED lines=11> */
.L_x_62:
[----:B------:R-:W0:Y:S01]  /*42e0*/  LDC.64 R8, c[0x0][0x388] ;  /* 0x0000e200ff087b82 */ /* 0x000e220000000a00 */
[----:B------:R-:W1:Y:S01]  /*42f0*/  LDCU.64 UR4, c[0x4][0x30] ;  /* 0x01000600ff0477ac */ /* 0x000e620008000a00 */
[----:B0-----:R-:W2:Y:S06]  /*4300*/  LDG.E.U8 R0, desc[UR36][R8.64+0x8] ;  /* 0x0000082408007981 */ /* 0x001eac000c1e1100 */
[----:B------:R0:W3:Y:S01]  /*4310*/  LDC.64 R10, c[0x4][R2] ;  /* 0x01000000020a7b82 */ /* 0x0000e20000000a00 */
[----:B-1----:R-:W-:Y:S01]  /*4320*/  IMAD.U32 R4, RZ, RZ, UR4 ;  /* 0x00000004ff047e24 */ /* 0x002fe2000f8e00ff */
[----:B------:R-:W-:Y:S01]  /*4330*/  MOV R7, R17 ;  /* 0x0000001100077202 */ /* 0x000fe20000000f00 */
[----:B------:R-:W-:-:S02]  /*4340*/  IMAD.U32 R5, RZ, RZ, UR5 ;  /* 0x00000005ff057e24 */ /* 0x000fc4000f8e00ff */
[----:B------:R-:W-:Y:S01]  /*4350*/  IMAD.MOV.U32 R6, RZ, RZ, R18 ;  /* 0x000000ffff067224 */ /* 0x000fe200078e0012 */
[----:B--23--:R0:W-:Y:S06]  /*4360*/  STL [R1+0x268], R0 ;  /* 0x0002680001007387 */ /* 0x00c1ec0000100800 */
[----:B------:R-:W-:-:S07]  /*4370*/  LEPC R20, `(.L_x_63) ;  /* 0x000000001014794e */ /* 0x000fce0000000000 */
[----:B0-----:R-:W-:Y:S05]  /*4380*/  CALL.ABS.NOINC R10 ;  /* 0x000000000a007343 */ /* 0x001fea0003c00000 */
.L_x_63:
        /* <DEDUP_REMOVED lines=11> */
.L_x_64:
        /* <DEDUP_REMOVED lines=11> */
.L_x_65:
        /* <DEDUP_REMOVED lines=11> */
.L_x_66:
        /* <DEDUP_REMOVED lines=11> */
.L_x_67:
        /* <DEDUP_REMOVED lines=11> */
.L_x_68:
        /* <DEDUP_REMOVED lines=11> */
.L_x_69:
        /* <DEDUP_REMOVED lines=11> */
.L_x_70:
        /* <DEDUP_REMOVED lines=11> */
.L_x_71:
        /* <DEDUP_REMOVED lines=11> */
.L_x_72:
        /* <DEDUP_REMOVED lines=11> */
.L_x_73:
        /* <DEDUP_REMOVED lines=11> */
.L_x_74:
        /* <DEDUP_REMOVED lines=11> */
.L_x_75:
        /* <DEDUP_REMOVED lines=11> */
.L_x_76:
        /* <DEDUP_REMOVED lines=11> */
.L_x_77:
        /* <DEDUP_REMOVED lines=11> */
.L_x_78:
        /* <DEDUP_REMOVED lines=11> */
.L_x_79:
        /* <DEDUP_REMOVED lines=11> */
.L_x_80:
        /* <DEDUP_REMOVED lines=11> */
.L_x_81:
        /* <DEDUP_REMOVED lines=11> */
.L_x_82:
        /* <DEDUP_REMOVED lines=11> */
.L_x_83:
        /* <DEDUP_REMOVED lines=11> */
.L_x_84:
        /* <DEDUP_REMOVED lines=11> */
.L_x_85:
        /* <DEDUP_REMOVED lines=11> */
.L_x_86:
[----:B------:R-:W0:Y:S01]  /*5360*/  LDC.64 R2, c[0x4][R2] ;  /* 0x0100000002027b82 */ /* 0x000e220000000a00 */
[----:B------:R-:W1:Y:S01]  /*5370*/  LDCU.64 UR4, c[0x4][0x38] ;  /* 0x01000700ff0477ac */ /* 0x000e620008000a00 */
[----:B------:R-:W-:Y:S01]  /*5380*/  CS2R R6, SRZ ;  /* 0x0000000000067805 */ /* 0x000fe2000001ff00 */
[----:B-1----:R-:W-:Y:S02]  /*5390*/  IMAD.U32 R4, RZ, RZ, UR4 ;  /* 0x00000004ff047e24 */ /* 0x002fe4000f8e00ff */
[----:B------:R-:W-:-:S07]  /*53a0*/  IMAD.U32 R5, RZ, RZ, UR5 ;  /* 0x00000005ff057e24 */ /* 0x000fce000f8e00ff */
[----:B------:R-:W-:-:S07]  /*53b0*/  LEPC R20, `(.L_x_19) ;  /* 0x000000001014794e */ /* 0x000fce0000000000 */
[----:B0-----:R-:W-:Y:S05]  /*53c0*/  CALL.ABS.NOINC R2 ;  /* 0x0000000002007343 */ /* 0x001fea0003c00000 */
.L_x_19:
[----:B------:R-:W-:Y:S05]  /*53d0*/  BSYNC.RECONVERGENT B6 ;  /* 0x0000000000067941 */ /* 0x000fea0003800200 */
.L_x_18:
[----:B------:R-:W0:Y:S02]  /*53e0*/  LDC.64 R2, c[0x0][0x388] ;  /* 0x0000e200ff027b82 */ /* 0x000e240000000a00 */
[----:B0-----:R-:W2:Y:S01]  /*53f0*/  LDG.E.U8 R0, desc[UR36][R2.64] ;  /* 0x0000002402007981 */ /* 0x001ea2000c1e1100 */
[----:B------:R-:W-:-:S04]  /*5400*/  SHF.R.U32.HI R4, RZ, 0x18, R26 ;  /* 0x00000018ff047819 */ /* 0x000fc8000001161a */
[----:B------:R-:W-:-:S04]  /*5410*/  PRMT R5, R4, 0x9910, RZ ;  /* 0x0000991004057816 */ /* 0x000fc800000000ff */
[----:B--2---:R-:W-:-:S13]  /*5420*/  ISETP.NE.AND P0, PT, R0, R5, PT ;  /* 0x000000050000720c */ /* 0x004fda0003f05270 */
[----:B------:R-:W-:Y:S05]  /*5430*/  @P0 EXIT ;  /* 0x000000000000094d */ /* 0x000fea0003800000 */
[----:B------:R-:W2:Y:S01]  /*5440*/  LDG.E.U8 R0, desc[UR36][R2.64+0x1] ;  /* 0x0000012402007981 */ /* 0x000ea2000c1e1100 */
[----:B------:R-:W-:-:S04]  /*5450*/  PRMT R4, R26, 0x7632, R4 ;  /* 0x000076321a047816 */ /* 0x000fc80000000004 */
[----:B------:R-:W-:-:S04]  /*5460*/  LOP3.LUT R5, R4, 0xff, RZ, 0xc0, !PT ;  /* 0x000000ff04057812 */ /* 0x000fc800078ec0ff */
[----:B--2---:R-:W-:-:S13]  /*5470*/  ISETP.NE.AND P0, PT, R0, R5, PT ;  /* 0x000000050000720c */ /* 0x004fda0003f05270 */
[----:B------:R-:W-:Y:S05]  /*5480*/  @P0 EXIT ;  /* 0x000000000000094d */ /* 0x000fea0003800000 */
[----:B------:R-:W2:Y:S01]  /*5490*/  LDG.E.U8 R0, desc[UR36][R2.64+0x2] ;  /* 0x0000022402007981 */ /* 0x000ea2000c1e1100 */
[----:B------:R-:W-:-:S04]  /*54a0*/  LOP3.LUT R4, R26, 0xffff, RZ, 0xc0, !PT ;  /* 0x0000ffff1a047812 */ /* 0x000fc800078ec0ff */
[----:B------:R-:W-:-:S04]  /*54b0*/  SHF.R.U32.HI R4, RZ, 0x8, R4 ;  /* 0x00000008ff047819 */ /* 0x000fc80000011604 */
[----:B------:R-:W-:-:S04]  /*54c0*/  PRMT R5, R4, 0x9910, RZ ;  /* 0x0000991004057816 */ /* 0x000fc800000000ff */
[----:B--2---:R-:W-:-:S13]  /*54d0*/  ISETP.NE.AND P0, PT, R0, R5, PT ;  /* 0x000000050000720c */ /* 0x004fda0003f05270 */
[----:B------:R-:W-:Y:S05]  /*54e0*/  @P0 EXIT ;  /* 0x000000000000094d */ /* 0x000fea0003800000 */
[----:B------:R-:W2:Y:S01]  /*54f0*/  LDG.E.U8 R0, desc[UR36][R2.64+0x3] ;  /* 0x0000032402007981 */ /* 0x000ea2000c1e1100 */
[----:B------:R-:W-:-:S04]  /*5500*/  LOP3.LUT R5, R26, 0xff, RZ, 0xc0, !PT ;  /* 0x000000ff1a057812 */ /* 0x000fc800078ec0ff */
[----:B--2---:R-:W-:-:S13]  /*5510*/  ISETP.NE.AND P0, PT, R0, R5, PT ;  /* 0x000000050000720c */ /* 0x004fda0003f05270 */
[----:B------:R-:W-:Y:S05]  /*5520*/  @P0 EXIT ;  /* 0x000000000000094d */ /* 0x000fea0003800000 */
[----:B------:R-:W2:Y:S01]  /*5530*/  LDG.E.U8 R0, desc[UR36][R2.64+0x4] ;  /* 0x0000042402007981 */ /* 0x000ea2000c1e1100 */
        /* <DEDUP_REMOVED lines=59> */
[----:B------:R-:W-:Y:S01]  /*58f0*/  ISETP.NE.AND P0, PT, R36, RZ, PT ;  /* 0x000000ff2400720c */ /* 0x000fe20003f05270 */
[----:B------:R-:W-:-:S12]  /*5900*/  BSSY.RECONVERGENT B2, `(.L_x_87) ;  /* 0x0000083000027945 */ /* 0x000fd80003800200 */
[----:B------:R-:W-:Y:S05]  /*5910*/  @!P0 BRA `(.L_x_88) ;  /* 0x0000000800048947 */ /* 0x000fea0003800000 */
[C---:B------:R-:W-:Y:S01]  /*5920*/  ISETP.GE.U32.AND P0, PT, R36.reuse, 0x4, PT ;  /* 0x000000042400780c */ /* 0x040fe20003f06070 */
[----:B------:R-:W-:Y:S01]  /*5930*/  BSSY.RECONVERGENT B1, `(.L_x_89) ;  /* 0x000006e000017945 */ /* 0x000fe20003800200 */
[----:B------:R-:W-:Y:S01]  /*5940*/  LOP3.LUT R5, R36, 0x3, RZ, 0xc0, !PT ;  /* 0x0000000324057812 */ /* 0x000fe200078ec0ff */
[----:B------:R-:W-:-:S10]  /*5950*/  IMAD.MOV.U32 R7, RZ, RZ, RZ ;  /* 0x000000ffff077224 */ /* 0x000fd400078e00ff */
[----:B------:R-:W-:Y:S05]  /*5960*/  @!P0 BRA `(.L_x_90) ;  /* 0x0000000400a88947 */ /* 0x000fea0003800000 */
[----:B------:R-:W0:Y:S01]  /*5970*/  LDCU.64 UR4, c[0x0][0x398] ;  /* 0x00007300ff0477ac */ /* 0x000e220008000a00 */
[----:B------:R-:W-:Y:S01]  /*5980*/  LOP3.LUT R7, R36, 0xfffffffc, RZ, 0xc0, !PT ;  /* 0xfffffffc24077812 */ /* 0x000fe200078ec0ff */
[----:B------:R-:W-:Y:S01]  /*5990*/  BSSY.RELIABLE B0, `(.L_x_91) ;  /* 0x0000057000007945 */ /* 0x000fe20003800100 */
[----:B------:R-:W-:-:S03]  /*59a0*/  VIADD R0, R1, 0x24f ;  /* 0x0000024f01007836 */ /* 0x000fc60000000000 */
[----:B------:R-:W-:-:S05]  /*59b0*/  IMAD.MOV R4, RZ, RZ, -R7 ;  /* 0x000000ffff047224 */ /* 0x000fca00078e0a07 */
[----:B------:R-:W-:Y:S01]  /*59c0*/  ISETP.GE.AND P0, PT, R4, RZ, PT ;  /* 0x000000ff0400720c */ /* 0x000fe20003f06270 */
[----:B0-----:R-:W-:-:S04]  /*59d0*/  UIADD3 UR4, UP0, UPT, UR4, 0x3, URZ ;  /* 0x0000000304047890 */ /* 0x001fc8000ff1e0ff */
[----:B------:R-:W-:Y:S02]  /*59e0*/  UIADD3.X UR5, UPT, UPT, URZ, UR5, URZ, UP0, !UPT ;  /* 0x00000005ff057290 */ /* 0x000fe400087fe4ff */
[----:B------:R-:W-:-:S04]  /*59f0*/  IMAD.U32 R2, RZ, RZ, UR4 ;  /* 0x00000004ff027e24 */ /* 0x000fc8000f8e00ff */
[----:B------:R-:W-:Y:S02]  /*5a00*/  IMAD.U32 R3, RZ, RZ, UR5 ;  /* 0x00000005ff037e24 */ /* 0x000fe4000f8e00ff */
[----:B------:R-:W-:Y:S05]  /*5a10*/  @P0 BRA `(.L_x_92) ;  /* 0x0000000400380947 */ /* 0x000fea0003800000 */
[----:B------:R-:W-:Y:S01]  /*5a20*/  IMAD.MOV R6, RZ, RZ, -R4 ;  /* 0x000000ffff067224 */ /* 0x000fe200078e0a04 */
[----:B------:R-:W-:Y:S01]  /*5a30*/  BSSY.RECONVERGENT B3, `(.L_x_93) ;  /* 0x000002d000037945 */ /* 0x000fe20003800200 */
[----:B------:R-:W-:-:S03]  /*5a40*/  PLOP3.LUT P0, PT, PT, PT, PT, 0x80, 0x8 ;  /* 0x000000000008781c */ /* 0x000fc60003f0f070 */
[----:B------:R-:W-:-:S13]  /*5a50*/  ISETP.GT.AND P1, PT, R6, 0xc, PT ;  /* 0x0000000c0600780c */ /* 0x000fda0003f24270 */
[----:B------:R-:W-:Y:S05]  /*5a60*/  @!P1 BRA `(.L_x_94) ;  /* 0x0000000000a49947 */ /* 0x000fea0003800000 */
[----:B------:R-:W-:-:S13]  /*5a70*/  PLOP3.LUT P0, PT, PT, PT, PT, 0x8, 0x80 ;  /* 0x000000000080781c */ /* 0x000fda0003f0e170 */
.L_x_95:
[----:B------:R-:W2:Y:S04]  /*5a80*/  LDL.U8 R9, [R0+-0x3] ;  /* 0xfffffd0000097983 */ /* 0x000ea80000100000 */
[----:B------:R-:W3:Y:S04]  /*5a90*/  LDL.U8 R11, [R0+-0x2] ;  /* 0xfffffe00000b7983 */ /* 0x000ee80000100000 */
[----:B------:R-:W4:Y:S04]  /*5aa0*/  LDL.U8 R13, [R0+-0x1] ;  /* 0xffffff00000d7983 */ /* 0x000f280000100000 */
[----:B------:R-:W5:Y:S04]  /*5ab0*/  LDL.U8 R15, [R0] ;  /* 0x00000000000f7983 */ /* 0x000f680000100000 */
[----:B------:R-:W5:Y:S04]  /*5ac0*/  LDL.U8 R17, [R0+0x1] ;  /* 0x0000010000117983 */ /* 0x000f680000100000 */
        /* <DEDUP_REMOVED lines=10> */
[----:B------:R0:W5:Y:S01]  /*5b70*/  LDL.U8 R6, [R0+0xc] ;  /* 0x00000c0000067983 */ /* 0x0001620000100000 */
[----:B------:R-:W-:Y:S01]  /*5b80*/  VIADD R4, R4, 0x10 ;  /* 0x0000001004047836 */ /* 0x000fe20000000000 */
[----:B------:R-:W-:-:S04]  /*5b90*/  IADD3 R8, P2, PT, R2, 0x10, RZ ;  /* 0x0000001002087810 */ /* 0x000fc80007f5e0ff */
[----:B------:R-:W-:Y:S01]  /*5ba0*/  ISETP.GE.AND P1, PT, R4, -0xc, PT ;  /* 0xfffffff40400780c */ /* 0x000fe20003f26270 */
[----:B0-----:R-:W-:Y:S01]  /*5bb0*/  VIADD R0, R0, 0x10 ;  /* 0x0000001000007836 */ /* 0x001fe20000000000 */
[----:B--2---:R0:W-:Y:S04]  /*5bc0*/  STG.E.U8 desc[UR36][R2.64+-0x3], R9 ;  /* 0xfffffd0902007986 */ /* 0x0041e8000c101124 */
[----:B---3--:R-:W-:Y:S04]  /*5bd0*/  STG.E.U8 desc[UR36][R2.64+-0x2], R11 ;  /* 0xfffffe0b02007986 */ /* 0x008fe8000c101124 */
[----:B----4-:R-:W-:Y:S01]  /*5be0*/  STG.E.U8 desc[UR36][R2.64+-0x1], R13 ;  /* 0xffffff0d02007986 */ /* 0x010fe2000c101124 */
[----:B0-----:R-:W-:-:S03]  /*5bf0*/  IMAD.X R9, RZ, RZ, R3, P2 ;  /* 0x000000ffff097224 */ /* 0x001fc600010e0603 */
[----:B-----5:R-:W-:Y:S04]  /*5c00*/  STG.E.U8 desc[UR36][R2.64], R15 ;  /* 0x0000000f02007986 */ /* 0x020fe8000c101124 */
[----:B------:R-:W-:Y:S04]  /*5c10*/  STG.E.U8 desc[UR36][R2.64+0x1], R17 ;  /* 0x0000011102007986 */ /* 0x000fe8000c101124 */
        /* <DEDUP_REMOVED lines=10> */
[----:B------:R0:W-:Y:S02]  /*5cc0*/  STG.E.U8 desc[UR36][R2.64+0xc], R6 ;  /* 0x00000c0602007986 */ /* 0x0001e4000c101124 */
[----:B0-----:R-:W-:-:S02]  /*5cd0*/  IMAD.MOV.U32 R2, RZ, RZ, R8 ;  /* 0x000000ffff027224 */ /* 0x001fc400078e0008 */
[----:B------:R-:W-:Y:S01]  /*5ce0*/  IMAD.MOV.U32 R3, RZ, RZ, R9 ;  /* 0x000000ffff037224 */ /* 0x000fe200078e0009 */
[----:B------:R-:W-:Y:S06]  /*5cf0*/  @!P1 BRA `(.L_x_95) ;  /* 0xfffffffc00609947 */ /* 0x000fec000383ffff */
.L_x_94:
[----:B------:R-:W-:Y:S05]  /*5d00*/  BSYNC.RECONVERGENT B3 ;  /* 0x0000000000037941 */ /* 0x000fea0003800200 */
.L_x_93:
[----:B------:R-:W-:Y:S01]  /*5d10*/  IMAD.MOV R6, RZ, RZ, -R4 ;  /* 0x000000ffff067224 */ /* 0x000fe200078e0a04 */
[----:B------:R-:W-:Y:S04]  /*5d20*/  BSSY.RECONVERGENT B3, `(.L_x_96) ;  /* 0x000001a000037945 */ /* 0x000fe80003800200 */
[----:B------:R-:W-:-:S13]  /*5d30*/  ISETP.GT.AND P1, PT, R6, 0x4, PT ;  /* 0x000000040600780c */ /* 0x000fda0003f24270 */
[----:B------:R-:W-:Y:S05]  /*5d40*/  @!P1 BRA `(.L_x_97) ;  /* 0x00000000005c9947 */ /* 0x000fea0003800000 */
[----:B------:R-:W2:Y:S04]  /*5d50*/  LDL.U8 R9, [R0+-0x3] ;  /* 0xfffffd0000097983 */ /* 0x000ea80000100000 */
[----:B------:R-:W3:Y:S04]  /*5d60*/  LDL.U8 R11, [R0+-0x2] ;  /* 0xfffffe00000b7983 */ /* 0x000ee80000100000 */
[----:B------:R-:W4:Y:S04]  /*5d70*/  LDL.U8 R13, [R0+-0x1] ;  /* 0xffffff00000d7983 */ /* 0x000f280000100000 */
[----:B------:R-:W5:Y:S04]  /*5d80*/  LDL.U8 R15, [R0] ;  /* 0x00000000000f7983 */ /* 0x000f680000100000 */
[----:B------:R-:W5:Y:S04]  /*5d90*/  LDL.U8 R17, [R0+0x1] ;  /* 0x0000010000117983 */ /* 0x000f680000100000 */
[----:B------:R-:W5:Y:S04]  /*5da0*/  LDL.U8 R19, [R0+0x2] ;  /* 0x0000020000137983 */ /* 0x000f680000100000 */
[----:B------:R-:W5:Y:S04]  /*5db0*/  LDL.U8 R21, [R0+0x3] ;  /* 0x0000030000157983 */ /* 0x000f680000100000 */
[----:B------:R0:W5:Y:S01]  /*5dc0*/  LDL.U8 R23, [R0+0x4] ;  /* 0x0000040000177983 */ /* 0x0001620000100000 */
[----:B------:R-:W-:-:S02]  /*5dd0*/  IADD3 R6, P1, PT, R2, 0x8, RZ ;  /* 0x0000000802067810 */ /* 0x000fc40007f3e0ff */
[----:B------:R-:W-:Y:S02]  /*5de0*/  PLOP3.LUT P0, PT, PT, PT, PT, 0x8, 0x80 ;  /* 0x000000000080781c */ /* 0x000fe40003f0e170 */
[----:B------:R-:W-:Y:S01]  /*5df0*/  IADD3 R4, PT, PT, R4, 0x8, RZ ;  /* 0x0000000804047810 */ /* 0x000fe20007ffe0ff */
[----:B------:R-:W-:Y:S02]  /*5e00*/  IMAD.X R25, RZ, RZ, R3, P1 ;  /* 0x000000ffff197224 */ /* 0x000fe400008e0603 */
[----:B0-----:R-:W-:Y:S01]  /*5e10*/  VIADD R0, R0, 0x8 ;  /* 0x0000000800007836 */ /* 0x001fe20000000000 */
[----:B--2---:R-:W-:Y:S04]  /*5e20*/  STG.E.U8 desc[UR36][R2.64+-0x3], R9 ;  /* 0xfffffd0902007986 */ /* 0x004fe8000c101124 */
[----:B---3--:R-:W-:Y:S04]  /*5e30*/  STG.E.U8 desc[UR36][R2.64+-0x2], R11 ;  /* 0xfffffe0b02007986 */ /* 0x008fe8000c101124 */
[----:B----4-:R-:W-:Y:S04]  /*5e40*/  STG.E.U8 desc[UR36][R2.64+-0x1], R13 ;  /* 0xffffff0d02007986 */ /* 0x010fe8000c101124 */
[----:B-----5:R-:W-:Y:S04]  /*5e50*/  STG.E.U8 desc[UR36][R2.64], R15 ;  /* 0x0000000f02007986 */ /* 0x020fe8000c101124 */
[----:B------:R-:W-:Y:S04]  /*5e60*/  STG.E.U8 desc[UR36][R2.64+0x1], R17 ;  /* 0x0000011102007986 */ /* 0x000fe8000c101124 */
[----:B------:R-:W-:Y:S04]  /*5e70*/  STG.E.U8 desc[UR36][R2.64+0x2], R19 ;  /* 0x0000021302007986 */ /* 0x000fe8000c101124 */
[----:B------:R-:W-:Y:S04]  /*5e80*/  STG.E.U8 desc[UR36][R2.64+0x3], R21 ;  /* 0x0000031502007986 */ /* 0x000fe8000c101124 */
[----:B------:R0:W-:Y:S02]  /*5e90*/  STG.E.U8 desc[UR36][R2.64+0x4], R23 ;  /* 0x0000041702007986 */ /* 0x0001e4000c101124 */
[----:B0-----:R-:W-:-:S02]  /*5ea0*/  IMAD.MOV.U32 R2, RZ, RZ, R6 ;  /* 0x000000ffff027224 */ /* 0x001fc400078e0006 */
[----:B------:R-:W-:-:S07]  /*5eb0*/  IMAD.MOV.U32 R3, RZ, RZ, R25 ;  /* 0x000000ffff037224 */ /* 0x000fce00078e0019 */
.L_x_97:
[----:B------:R-:W-:Y:S05]  /*5ec0*/  BSYNC.RECONVERGENT B3 ;  /* 0x0000000000037941 */ /* 0x000fea0003800200 */
.L_x_96:
[----:B------:R-:W-:-:S13]  /*5ed0*/  ISETP.NE.OR P0, PT, R4, RZ, P0 ;  /* 0x000000ff0400720c */ /* 0x000fda0000705670 */
[----:B------:R-:W-:Y:S05]  /*5ee0*/  @!P0 BREAK.RELIABLE B0 ;  /* 0x0000000000008942 */ /* 0x000fea0003800100 */
[----:B------:R-:W-:Y:S05]  /*5ef0*/  @!P0 BRA `(.L_x_90) ;  /* 0x0000000000448947 */ /* 0x000fea0003800000 */
.L_x_92:
[----:B------:R-:W-:Y:S05]  /*5f00*/  BSYNC.RELIABLE B0 ;  /* 0x0000000000007941 */ /* 0x000fea0003800100 */
.L_x_91:
[----:B------:R-:W2:Y:S04]  /*5f10*/  LDL.U8 R9, [R0+-0x3] ;  /* 0xfffffd0000097983 */ /* 0x000ea80000100000 */
[----:B------:R-:W3:Y:S04]  /*5f20*/  LDL.U8 R11, [R0+-0x2] ;  /* 0xfffffe00000b7983 */ /* 0x000ee80000100000 */
[----:B------:R-:W4:Y:S04]  /*5f30*/  LDL.U8 R13, [R0+-0x1] ;  /* 0xffffff00000d7983 */ /* 0x000f280000100000 */
[----:B------:R0:W5:Y:S01]  /*5f40*/  LDL.U8 R15, [R0] ;  /* 0x00000000000f7983 */ /* 0x0001620000100000 */
[----:B------:R-:W-:Y:S01]  /*5f50*/  VIADD R4, R4, 0x4 ;  /* 0x0000000404047836 */ /* 0x000fe20000000000 */
[----:B------:R-:W-:-:S04]  /*5f60*/  IADD3 R6, P1, PT, R2, 0x4, RZ ;  /* 0x0000000402067810 */ /* 0x000fc80007f3e0ff */
[----:B------:R-:W-:Y:S01]  /*5f70*/  ISETP.NE.AND P0, PT, R4, RZ, PT ;  /* 0x000000ff0400720c */ /* 0x000fe20003f05270 */
[----:B------:R-:W-:Y:S02]  /*5f80*/  IMAD.X R17, RZ, RZ, R3, P1 ;  /* 0x000000ffff117224 */ /* 0x000fe400008e0603 */
[----:B0-----:R-:W-:Y:S01]  /*5f90*/  VIADD R0, R0, 0x4 ;  /* 0x0000000400007836 */ /* 0x001fe20000000000 */
[----:B--2---:R-:W-:Y:S04]  /*5fa0*/  STG.E.U8 desc[UR36][R2.64+-0x3], R9 ;  /* 0xfffffd0902007986 */ /* 0x004fe8000c101124 */
[----:B---3--:R-:W-:Y:S04]  /*5fb0*/  STG.E.U8 desc[UR36][R2.64+-0x2], R11 ;  /* 0xfffffe0b02007986 */ /* 0x008fe8000c101124 */
[----:B----4-:R-:W-:Y:S04]  /*5fc0*/  STG.E.U8 desc[UR36][R2.64+-0x1], R13 ;  /* 0xffffff0d02007986 */ /* 0x010fe8000c101124 */
[----:B-----5:R0:W-:Y:S02]  /*5fd0*/  STG.E.U8 desc[UR36][R2.64], R15 ;  /* 0x0000000f02007986 */ /* 0x0201e4000c101124 */
[----:B0-----:R-:W-:-:S02]  /*5fe0*/  IMAD.MOV.U32 R2, RZ, RZ, R6 ;  /* 0x000000ffff027224 */ /* 0x001fc400078e0006 */
[----:B------:R-:W-:Y:S01]  /*5ff0*/  IMAD.MOV.U32 R3, RZ, RZ, R17 ;  /* 0x000000ffff037224 */ /* 0x000fe200078e0011 */
[----:B------:R-:W-:Y:S06]  /*6000*/  @P0 BRA `(.L_x_91) ;  /* 0xfffffffc00c00947 */ /* 0x000fec000383ffff */
.L_x_90:
[----:B------:R-:W-:Y:S05]  /*6010*/  BSYNC.RECONVERGENT B1 ;  /* 0x0000000000017941 */ /* 0x000fea0003800200 */
.L_x_89:
[----:B------:R-:W-:-:S13]  /*6020*/  ISETP.NE.AND P0, PT, R5, RZ, PT ;  /* 0x000000ff0500720c */ /* 0x000fda0003f05270 */
[----:B------:R-:W-:Y:S05]  /*6030*/  @!P0 BRA `(.L_x_88) ;  /* 0x00000000003c8947 */ /* 0x000fea0003800000 */
[----:B------:R-:W0:Y:S01]  /*6040*/  LDCU.64 UR4, c[0x0][0x398] ;  /* 0x00007300ff0477ac */ /* 0x000e220008000a00 */
[C---:B------:R-:W-:Y:S01]  /*6050*/  IADD3 R16, PT, PT, R7.reuse, 0xc, R16 ;  /* 0x0000000c07107810 */ /* 0x040fe20007ffe010 */
[----:B------:R-:W-:Y:S01]  /*6060*/  IMAD.MOV R5, RZ, RZ, -R5 ;  /* 0x000000ffff057224 */ /* 0x000fe200078e0a05 */
[----:B0-----:R-:W-:-:S05]  /*6070*/  IADD3 R0, P0, PT, R7, UR4, RZ ;  /* 0x0000000407007c10 */ /* 0x001fca000ff1e0ff */
[----:B------:R-:W-:-:S08]  /*6080*/  IMAD.X R9, RZ, RZ, UR5, P0 ;  /* 0x00000005ff097e24 */ /* 0x000fd000080e06ff */
.L_x_98:
[----:B0-----:R0:W2:Y:S01]  /*6090*/  LDL.U8 R7, [R16] ;  /* 0x0000000010077983 */ /* 0x0010a20000100000 */
[----:B------:R-:W-:Y:S01]  /*60a0*/  IMAD.MOV.U32 R2, RZ, RZ, R0 ;  /* 0x000000ffff027224 */ /* 0x000fe200078e0000 */
[----:B------:R-:W-:Y:S01]  /*60b0*/  IADD3 R0, P1, PT, R0, 0x1, RZ ;  /* 0x0000000100007810 */ /* 0x000fe20007f3e0ff */
[--C-:B------:R-:W-:Y:S02]  /*60c0*/  IMAD.MOV.U32 R3, RZ, RZ, R9.reuse ;  /* 0x000000ffff037224 */ /* 0x100fe400078e0009 */
[----:B------:R-:W-:Y:S02]  /*60d0*/  VIADD R5, R5, 0x1 ;  /* 0x0000000105057836 */ /* 0x000fe40000000000 */
[----:B------:R-:W-:Y:S02]  /*60e0*/  IMAD.X R9, RZ, RZ, R9, P1 ;  /* 0x000000ffff097224 */ /* 0x000fe400008e0609 */
[----:B0-----:R-:W-:Y:S01]  /*60f0*/  VIADD R16, R16, 0x1 ;  /* 0x0000000110107836 */ /* 0x001fe20000000000 */
[----:B------:R-:W-:Y:S01]  /*6100*/  ISETP.NE.AND P0, PT, R5, RZ, PT ;  /* 0x000000ff0500720c */ /* 0x000fe20003f05270 */
[----:B--2---:R0:W-:-:S12]  /*6110*/  STG.E.U8 desc[UR36][R2.64], R7 ;  /* 0x0000000702007986 */ /* 0x0041d8000c101124 */
[----:B------:R-:W-:Y:S05]  /*6120*/  @P0 BRA `(.L_x_98) ;  /* 0xfffffffc00d80947 */ /* 0x000fea000383ffff */
.L_x_88:
[----:B------:R-:W-:Y:S05]  /*6130*/  BSYNC.RECONVERGENT B2 ;  /* 0x0000000000027941 */ /* 0x000fea0003800200 */
.L_x_87:
[----:B------:R-:W1:Y:S02]  /*6140*/  LDCU.64 UR4, c[0x0][0x398] ;  /* 0x00007300ff0477ac */ /* 0x000e640008000a00 */
[----:B-1----:R-:W-:-:S05]  /*6150*/  IADD3 R36, P0, PT, R36, UR4, RZ ;  /* 0x0000000424247c10 */ /* 0x002fca000ff1e0ff */
[----:B------:R-:W-:-:S05]  /*6160*/  IMAD.X R37, RZ, RZ, UR5, P0 ;  /* 0x00000005ff257e24 */ /* 0x000fca00080e06ff */
[----:B------:R-:W-:Y:S01]  /*6170*/  STG.E.U8 desc[UR36][R36.64], RZ ;  /* 0x000000ff24007986 */ /* 0x000fe2000c101124 */
[----:B------:R-:W-:Y:S05]  /*6180*/  EXIT ;  /* 0x000000000000794d */ /* 0x000fea0003800000 */
.L_x_99:
[----:B------:R-:W-:-:S00]  /*6190*/  BRA `(.L_x_99) ;  /* 0xfffffffc00fc7947 */ /* 0x000fc0000383ffff */
[----:B------:R-:W-:-:S00]  /*61a0*/  NOP ;  /* 0x0000000000007918 */ /* 0x000fc00000000000 */
        /* <DEDUP_REMOVED lines=13> */
.L_x_100:


//--------------------- .nv.global.init           --------------------------
	.section	.nv.global.init,"aw",@progbits
	.align	4
.nv.global.init:
	.type		radix,@object
	.size		radix,($str$3 - radix)
radix:
        /*0000*/ 	.byte	0x49, 0x00, 0x00, 0x00
	.type		$str$3,@object
	.size		$str$3,($str$2 - $str$3)
$str$3:
        /*0004*/ 	.byte	0x0a, 0x00
	.type		$str$2,@object
	.size		$str$2,($str - $str$2)
$str$2:
        /*0006*/ 	.byte	0x25, 0x78, 0x00
	.type		$str,@object
	.size		$str,(presalt - $str)
$str:
        /*0009*/ 	.byte	0x68, 0x65, 0x6c, 0x6c, 0x6f, 0x0a, 0x00
	.type		presalt,@object
	.size		presalt,($str$1 - presalt)
presalt:
        /*0010*/ 	.byte	0x70, 0x6f, 0x74, 0x50, 0x6c, 0x61, 0x6e, 0x74, 0x53, 0x61, 0x6c, 0x74, 0x00
	.type		$str$1,@object
	.size		$str$1,($str$4 - $str$1)
$str$1:
        /*001d*/ 	.byte	0x1b, 0x5b, 0x32, 0x4b, 0x68, 0x61, 0x73, 0x68, 0x20, 0x63, 0x6f, 0x6d, 0x70, 0x75, 0x74, 0x65
        /*002d*/ 	.byte	0x64, 0x3a, 0x20, 0x00
	.type		$str$4,@object
	.size		$str$4,(basis - $str$4)
$str$4:
        /*0031*/ 	.byte	0x1b, 0x5b, 0x32, 0x4b, 0x68, 0x61, 0x73, 0x68, 0x20, 0x72, 0x65, 0x66, 0x65, 0x72, 0x65, 0x6e
        /*0041*/ 	.byte	0x63, 0x65, 0x3a, 0x20, 0x00
	.type		basis,@object
	.size		basis,(.L_0 - basis)
basis:
        /*0046*/ 	.byte	0x71, 0x77, 0x65, 0x72, 0x74, 0x79, 0x75, 0x69, 0x6f, 0x70, 0x61, 0x73, 0x64, 0x66, 0x67, 0x68
        /*0056*/ 	.byte	0x6a, 0x6b, 0x6c, 0x7a, 0x78, 0x63, 0x76, 0x62, 0x6e, 0x6d, 0x51, 0x57, 0x45, 0x52, 0x54, 0x59
        /*0066*/ 	.byte	0x55, 0x49, 0x4f, 0x50, 0x41, 0x53, 0x44, 0x46, 0x47, 0x48, 0x4a, 0x4b, 0x4c, 0x5a, 0x58, 0x43
        /*0076*/ 	.byte	0x56, 0x42, 0x4e, 0x4d, 0x21, 0x22, 0x23, 0x25, 0x26, 0x2f, 0x28, 0x29, 0x3d, 0x3f, 0x31, 0x32
        /*0086*/ 	.byte	0x33, 0x34, 0x35, 0x36, 0x37, 0x38, 0x39, 0x30, 0x00
.L_0:


//--------------------- .nv.shared.reserved.0     --------------------------
	.section	.nv.shared.reserved.0,"aw",@nobits
	.weak		__nv_reservedSMEM_offset_0_alias
	.size		__nv_reservedSMEM_offset_0_alias, 0, 64
	.other		__nv_reservedSMEM_offset_0_alias,@"STO_CUDA_RESERVED_SHARED STV_DEFAULT"
__nv_reservedSMEM_offset_0_alias:
	.zero		0
	.zero		64


//--------------------- .nv.constant0._Z20gpu_compute_passwordPKcPKhmPc --------------------------
	.section	.nv.constant0._Z20gpu_compute_passwordPKcPKhmPc,"a",@progbits
	.sectionflags	@""
	.align	4
.nv.constant0._Z20gpu_compute_passwordPKcPKhmPc:
	.zero		928


//--------------------- SYMBOLS --------------------------

	.type		.nv.reservedSmem.offset0,@object
	.size		.nv.reservedSmem.offset0,0x4
	.type		vprintf,@function
